// auto-generated by cutlass_sweep.gemm — config: {"arch": "sm_90", "cluster_m": 1, "cluster_n": 2, "dtype": "int8", "dtype_b": "int8", "layout": "nt", "stages": 0, "tile_k": 128, "tile_m": 128, "tile_n": 128}
#include "cutlass/cutlass.h"
#include "cutlass/gemm/collective/collective_builder.hpp"
#include "cutlass/gemm/device/gemm_universal_adapter.h"
#include "cutlass/gemm/kernel/gemm_universal.hpp"
#include "cutlass/epilogue/collective/collective_builder.hpp"

using ElemA = int8_t;
using ElemB = int8_t;
using ElemCD = int8_t;
using Acc  = int32_t;
using TileShape    = cute::Shape<cute::_128, cute::_128, cute::_128>;
using ClusterShape = cute::Shape<cute::_1, cute::_2, cute::_1>;

using CollectiveEpilogue = typename cutlass::epilogue::collective::CollectiveBuilder<
    cutlass::arch::Sm90, cutlass::arch::OpClassTensorOp,
    TileShape, ClusterShape,
    cutlass::epilogue::collective::EpilogueTileAuto,
    Acc, Acc,
    ElemCD, cutlass::layout::RowMajor, 128 / cutlass::sizeof_bits<ElemCD>::value,
    ElemCD, cutlass::layout::RowMajor, 128 / cutlass::sizeof_bits<ElemCD>::value,
    cutlass::epilogue::collective::EpilogueScheduleAuto
  >::CollectiveOp;

using CollectiveMainloop = typename cutlass::gemm::collective::CollectiveBuilder<
    cutlass::arch::Sm90, cutlass::arch::OpClassTensorOp,
    ElemA, cutlass::layout::RowMajor, 128 / cutlass::sizeof_bits<ElemA>::value,
    ElemB, cutlass::layout::ColumnMajor, 128 / cutlass::sizeof_bits<ElemB>::value,
    Acc,
    TileShape, ClusterShape,
    cutlass::gemm::collective::StageCountAutoCarveout<static_cast<int>(sizeof(typename CollectiveEpilogue::SharedStorage))>,
    cutlass::gemm::collective::KernelScheduleAuto
  >::CollectiveOp;

using GemmKernel = cutlass::gemm::kernel::GemmUniversal<
    cute::Shape<int,int,int,int>,
    CollectiveMainloop,
    CollectiveEpilogue
>;
using Gemm = cutlass::gemm::device::GemmUniversalAdapter<GemmKernel>;

// Force the device kernel symbol into the cubin without needing a host main.
auto* _anchor = &cutlass::device_kernel<GemmKernel>;


// ===== COMPILED SASS (sm_90a) =====

	.target	sm_90a

	.elftype	@"ET_EXEC"


//--------------------- .note.nv.tkinfo           --------------------------
	.section	.note.nv.tkinfo,"",@"SHT_NOTE"
	.sectionflags	@"SHF_NOTE_NV_TKINFO"
	.tkinfo
        /*0018*/ 	.word	0x00000002
        /*0030*/ 	.string	""
        /*0030*/ 	.string	"ptxas"
        /*0030*/ 	.string	"Cuda compilation tools, release 13.0, V13.0.88"
        /*0030*/ 	.string	"Build cuda_13.0.r13.0/compiler.36424714_0"
        /*0030*/ 	.string	"-arch sm_90a -m 64 "



//--------------------- .note.nv.cuinfo           --------------------------
	.section	.note.nv.cuinfo,"",@"SHT_NOTE"
	.sectionflags	@"SHF_NOTE_NV_CUINFO"
        /*0018*/ 	.short	0x0002
        /*001a*/ 	.short	0x005a
        /*001c*/ 	.short	0x0082
	.zero		2


//--------------------- .nv.info                  --------------------------
	.section	.nv.info,"",@"SHT_CUDA_INFO"
	.align	4


	//----- nvinfo : EIATTR_REGCOUNT
	.align		4
        /*0000*/ 	.byte	0x04, 0x2f
        /*0002*/ 	.short	(.L_15 - .L_14)
	.align		4
.L_14:
        /*0004*/ 	.word	index@(_ZN7cutlass13device_kernelINS_4gemm6kernel13GemmUniversalIN4cute5tupleIJiiiiEEENS1_10collective13CollectiveMmaINS1_34MainloopSm90TmaGmmaWarpSpecializedILi7ENS5_IJNS4_1CILi1EEENSA_ILi2EEESB_EEENS1_35KernelTmaWarpSpecializedCooperativeEEENS5_IJNSA_ILi128EEESG_SG_EEEaNS5_IJlSB_lEEEaSI_NS4_8TiledMMAINS4_8MMA_AtomIJNS4_4SM904GMMA27MMA_64x128x32_S32S8S8_SS_TNEEEENS4_6LayoutINS5_IJSC_SB_SB_EEENS5_IJSB_NSA_ILi0EEESR_EEEEENS5_IJNS4_10UnderscoreESU_SU_EEEEENS4_23SM90_TMA_LOAD_MULTICASTENS4_14ComposedLayoutINS4_7SwizzleILi3ELi4ELi3EEENS4_18smem_ptr_flag_bitsILi8EEENSP_INS5_IJNSA_ILi8EEESG_EEENS5_IJSG_SB_EEEEEEEvNS4_8identityENS4_13SM90_TMA_LOADES17_vS18_EENS_8epilogue10collective6detail29Sm90TmaWarpSpecializedAdapterINS1C_15DefaultEpilogueIaSI_SI_NS1B_6thread17LinearCombinationIaLi1EiiLNS1G_9ScaleType4KindE0ELNS_15FloatRoundStyleE2EaEENS1_15EpilogueDefaultEEEEEvvEEEEvNT_6ParamsE)
        /*0008*/ 	.word	0x000000a8


	//----- nvinfo : EIATTR_FRAME_SIZE
	.align		4
.L_15:
        /*000c*/ 	.byte	0x04, 0x11
        /*000e*/ 	.short	(.L_17 - .L_16)
	.align		4
.L_16:
        /*0010*/ 	.word	index@(_ZN7cutlass13device_kernelINS_4gemm6kernel13GemmUniversalIN4cute5tupleIJiiiiEEENS1_10collective13CollectiveMmaINS1_34MainloopSm90TmaGmmaWarpSpecializedILi7ENS5_IJNS4_1CILi1EEENSA_ILi2EEESB_EEENS1_35KernelTmaWarpSpecializedCooperativeEEENS5_IJNSA_ILi128EEESG_SG_EEEaNS5_IJlSB_lEEEaSI_NS4_8TiledMMAINS4_8MMA_AtomIJNS4_4SM904GMMA27MMA_64x128x32_S32S8S8_SS_TNEEEENS4_6LayoutINS5_IJSC_SB_SB_EEENS5_IJSB_NSA_ILi0EEESR_EEEEENS5_IJNS4_10UnderscoreESU_SU_EEEEENS4_23SM90_TMA_LOAD_MULTICASTENS4_14ComposedLayoutINS4_7SwizzleILi3ELi4ELi3EEENS4_18smem_ptr_flag_bitsILi8EEENSP_INS5_IJNSA_ILi8EEESG_EEENS5_IJSG_SB_EEEEEEEvNS4_8identityENS4_13SM90_TMA_LOADES17_vS18_EENS_8epilogue10collective6detail29Sm90TmaWarpSpecializedAdapterINS1C_15DefaultEpilogueIaSI_SI_NS1B_6thread17LinearCombinationIaLi1EiiLNS1G_9ScaleType4KindE0ELNS_15FloatRoundStyleE2EaEENS1_15EpilogueDefaultEEEEEvvEEEEvNT_6ParamsE)
        /*0014*/ 	.word	0x00000000


	//----- nvinfo : EIATTR_MIN_STACK_SIZE
	.align		4
.L_17:
        /*0018*/ 	.byte	0x04, 0x12
        /*001a*/ 	.short	(.L_19 - .L_18)
	.align		4
.L_18:
        /*001c*/ 	.word	index@(_ZN7cutlass13device_kernelINS_4gemm6kernel13GemmUniversalIN4cute5tupleIJiiiiEEENS1_10collective13CollectiveMmaINS1_34MainloopSm90TmaGmmaWarpSpecializedILi7ENS5_IJNS4_1CILi1EEENSA_ILi2EEESB_EEENS1_35KernelTmaWarpSpecializedCooperativeEEENS5_IJNSA_ILi128EEESG_SG_EEEaNS5_IJlSB_lEEEaSI_NS4_8TiledMMAINS4_8MMA_AtomIJNS4_4SM904GMMA27MMA_64x128x32_S32S8S8_SS_TNEEEENS4_6LayoutINS5_IJSC_SB_SB_EEENS5_IJSB_NSA_ILi0EEESR_EEEEENS5_IJNS4_10UnderscoreESU_SU_EEEEENS4_23SM90_TMA_LOAD_MULTICASTENS4_14ComposedLayoutINS4_7SwizzleILi3ELi4ELi3EEENS4_18smem_ptr_flag_bitsILi8EEENSP_INS5_IJNSA_ILi8EEESG_EEENS5_IJSG_SB_EEEEEEEvNS4_8identityENS4_13SM90_TMA_LOADES17_vS18_EENS_8epilogue10collective6detail29Sm90TmaWarpSpecializedAdapterINS1C_15DefaultEpilogueIaSI_SI_NS1B_6thread17LinearCombinationIaLi1EiiLNS1G_9ScaleType4KindE0ELNS_15FloatRoundStyleE2EaEENS1_15EpilogueDefaultEEEEEvvEEEEvNT_6ParamsE)
        /*0020*/ 	.word	0x00000000
.L_19:


//--------------------- .nv.compat                --------------------------
	.section	.nv.compat,"",@"SHT_CUDA_COMPAT_INFO"
	.align	4
        /*0000*/ 	.byte	0x02, 0x09, 0x01, 0x00, 0x02, 0x02, 0x04, 0x00, 0x02, 0x05, 0x05, 0x00, 0x03, 0x07, 0x01, 0x01
        /*0010*/ 	.byte	0x02, 0x03, 0x01, 0x00, 0x02, 0x06, 0x01, 0x00, 0x04, 0x0b, 0x08, 0x00, 0x00, 0x00, 0x00, 0x00
        /*0020*/ 	.byte	0x00, 0x00, 0x00, 0x00


//--------------------- .nv.info._ZN7cutlass13device_kernelINS_4gemm6kernel13GemmUniversalIN4cute5tupleIJiiiiEEENS1_10collective13CollectiveMmaINS1_34MainloopSm90TmaGmmaWarpSpecializedILi7ENS5_IJNS4_1CILi1EEENSA_ILi2EEESB_EEENS1_35KernelTmaWarpSpecializedCooperativeEEENS5_IJNSA_ILi128EEESG_SG_EEEaNS5_IJlSB_lEEEaSI_NS4_8TiledMMAINS4_8MMA_AtomIJNS4_4SM904GMMA27MMA_64x128x32_S32S8S8_SS_TNEEEENS4_6LayoutINS5_IJSC_SB_SB_EEENS5_IJSB_NSA_ILi0EEESR_EEEEENS5_IJNS4_10UnderscoreESU_SU_EEEEENS4_23SM90_TMA_LOAD_MULTICASTENS4_14ComposedLayoutINS4_7SwizzleILi3ELi4ELi3EEENS4_18smem_ptr_flag_bitsILi8EEENSP_INS5_IJNSA_ILi8EEESG_EEENS5_IJSG_SB_EEEEEEEvNS4_8identityENS4_13SM90_TMA_LOADES17_vS18_EENS_8epilogue10collective6detail29Sm90TmaWarpSpecializedAdapterINS1C_15DefaultEpilogueIaSI_SI_NS1B_6thread17LinearCombinationIaLi1EiiLNS1G_9ScaleType4KindE0ELNS_15FloatRoundStyleE2EaEENS1_15EpilogueDefaultEEEEEvvEEEEvNT_6ParamsE --------------------------
	.section	.nv.info._ZN7cutlass13device_kernelINS_4gemm6kernel13GemmUniversalIN4cute5tupleIJiiiiEEENS1_10collective13CollectiveMmaINS1_34MainloopSm90TmaGmmaWarpSpecializedILi7ENS5_IJNS4_1CILi1EEENSA_ILi2EEESB_EEENS1_35KernelTmaWarpSpecializedCooperativeEEENS5_IJNSA_ILi128EEESG_SG_EEEaNS5_IJlSB_lEEEaSI_NS4_8TiledMMAINS4_8MMA_AtomIJNS4_4SM904GMMA27MMA_64x128x32_S32S8S8_SS_TNEEEENS4_6LayoutINS5_IJSC_SB_SB_EEENS5_IJSB_NSA_ILi0EEESR_EEEEENS5_IJNS4_10UnderscoreESU_SU_EEEEENS4_23SM90_TMA_LOAD_MULTICASTENS4_14ComposedLayoutINS4_7SwizzleILi3ELi4ELi3EEENS4_18smem_ptr_flag_bitsILi8EEENSP_INS5_IJNSA_ILi8EEESG_EEENS5_IJSG_SB_EEEEEEEvNS4_8identityENS4_13SM90_TMA_LOADES17_vS18_EENS_8epilogue10collective6detail29Sm90TmaWarpSpecializedAdapterINS1C_15DefaultEpilogueIaSI_SI_NS1B_6thread17LinearCombinationIaLi1EiiLNS1G_9ScaleType4KindE0ELNS_15FloatRoundStyleE2EaEENS1_15EpilogueDefaultEEEEEvvEEEEvNT_6ParamsE,"",@"SHT_CUDA_INFO"
	.sectionflags	@""
	.align	4


	//----- nvinfo : EIATTR_CUDA_API_VERSION
	.align		4
        /*0000*/ 	.byte	0x04, 0x37
        /*0002*/ 	.short	(.L_21 - .L_20)
.L_20:
        /*0004*/ 	.word	0x00000082


	//----- nvinfo : EIATTR_KPARAM_INFO
	.align		4
.L_21:
        /*0008*/ 	.byte	0x04, 0x17
        /*000a*/ 	.short	(.L_23 - .L_22)
.L_22:
        /*000c*/ 	.word	0x00000000
        /*0010*/ 	.short	0x0000
        /*0012*/ 	.short	0x0070
        /*0014*/ 	.byte	0x00, 0xf0, 0x01, 0x10


	//----- nvinfo : EIATTR_SPARSE_MMA_MASK
	.align		4
.L_23:
        /*0018*/ 	.byte	0x03, 0x50
        /*001a*/ 	.short	0x0000


	//----- nvinfo : EIATTR_MAXREG_COUNT
	.align		4
        /*001c*/ 	.byte	0x03, 0x1b
        /*001e*/ 	.short	0x00a8


	//----- nvinfo : EIATTR_NUM_BARRIERS
	.align		4
        /*0020*/ 	.byte	0x02, 0x4c
        /*0022*/ 	.byte	0x01
	.zero		1


	//----- nvinfo : EIATTR_EXTERNS
	.align		4
        /*0024*/ 	.byte	0x04, 0x0f
        /*0026*/ 	.short	(.L_25 - .L_24)


	//   ....[0]....
	.align		4
.L_24:
        /*0028*/ 	.word	index@(__assertfail)


	//----- nvinfo : EIATTR_MERCURY_ISA_VERSION
	.align		4
.L_25:
        /*002c*/ 	.byte	0x03, 0x5f
        /*002e*/ 	.short	0x0101


	//----- nvinfo : EIATTR_INT_WARP_WIDE_INSTR_OFFSETS
	.align		4
        /*0030*/ 	.byte	0x04, 0x31
        /*0032*/ 	.short	(.L_27 - .L_26)


	//   ....[0]....
.L_26:
        /*0034*/ 	.word	0x000004e0


	//   ....[1]....
        /*0038*/ 	.word	0x00000500


	//   ....[2]....
        /*003c*/ 	.word	0x00000690


	//----- nvinfo : EIATTR_COOP_GROUP_MASK_REGIDS
	.align		4
.L_27:
        /*0040*/ 	.byte	0x04, 0x29
        /*0042*/ 	.short	(.L_29 - .L_28)


	//   ....[0]....
.L_28:
        /*0044*/ 	.word	0xffffffff


	//   ....[1]....
        /*0048*/ 	.word	0xffffffff


	//   ....[2]....
        /*004c*/ 	.word	0xffffffff


	//   ....[3]....
        /*0050*/ 	.word	0xffffffff


	//   ....[4]....
        /*0054*/ 	.word	0xffffffff


	//   ....[5]....
        /*0058*/ 	.word	0xffffffff


	//----- nvinfo : EIATTR_COOP_GROUP_INSTR_OFFSETS
	.align		4
.L_29:
        /*005c*/ 	.byte	0x04, 0x28
        /*005e*/ 	.short	(.L_31 - .L_30)


	//   ....[0]....
.L_30:
        /*0060*/ 	.word	0x00000060


	//   ....[1]....
        /*0064*/ 	.word	0x00000070


	//   ....[2]....
        /*0068*/ 	.word	0x00000130


	//   ....[3]....
        /*006c*/ 	.word	0x00000320


	//   ....[4]....
        /*0070*/ 	.word	0x000007f0


	//   ....[5]....
        /*0074*/ 	.word	0x00001430


	//----- nvinfo : EIATTR_REG_RECONFIG
	.align		4
.L_31:
        /*0078*/ 	.byte	0x01, 0x54
	.zero		2


	//----- nvinfo : EIATTR_SYSCALL_OFFSETS
	.align		4
        /*007c*/ 	.byte	0x04, 0x46
        /*007e*/ 	.short	(.L_33 - .L_32)


	//   ....[0]....
.L_32:
        /*0080*/ 	.word	0x00001620


	//----- nvinfo : EIATTR_MBARRIER_INSTR_OFFSETS
	.align		4
.L_33:
        /*0084*/ 	.byte	0x04, 0x39
        /*0086*/ 	.short	(.L_35 - .L_34)


	//   ....[0]....
.L_34:
        /*0088*/ 	.word	0x00000230
        /*008c*/ 	.word	0x000000ff
        /*0090*/ 	.word	0x00000000
        /*0094*/ 	.short	0x0100
        /*0096*/ 	.byte	0x08
	.zero		1


	//   ....[1]....
        /*0098*/ 	.word	0x00000240
        /*009c*/ 	.word	0x000000ff
        /*00a0*/ 	.word	0x00000038
        /*00a4*/ 	.short	0x0100
        /*00a6*/ 	.byte	0x08
	.zero		1


	//   ....[2]....
        /*00a8*/ 	.word	0x00000250
        /*00ac*/ 	.word	0x000000ff
        /*00b0*/ 	.word	0x00000008
        /*00b4*/ 	.short	0x0100
        /*00b6*/ 	.byte	0x08
	.zero		1


	//   ....[3]....
        /*00b8*/ 	.word	0x00000260
        /*00bc*/ 	.word	0x000000ff
        /*00c0*/ 	.word	0x00000040
        /*00c4*/ 	.short	0x0100
        /*00c6*/ 	.byte	0x08
	.zero		1


	//   ....[4]....
        /*00c8*/ 	.word	0x00000270
        /*00cc*/ 	.word	0x000000ff
        /*00d0*/ 	.word	0x00000010
        /*00d4*/ 	.short	0x0100
        /*00d6*/ 	.byte	0x08
	.zero		1


	//   ....[5]....
        /*00d8*/ 	.word	0x00000280
        /*00dc*/ 	.word	0x000000ff
        /*00e0*/ 	.word	0x00000048
        /*00e4*/ 	.short	0x0100
        /*00e6*/ 	.byte	0x08
	.zero		1


	//   ....[6]....
        /*00e8*/ 	.word	0x00000290
        /*00ec*/ 	.word	0x000000ff
        /*00f0*/ 	.word	0x00000018
        /*00f4*/ 	.short	0x0100
        /*00f6*/ 	.byte	0x08
	.zero		1


	//   ....[7]....
        /*00f8*/ 	.word	0x000002a0
        /*00fc*/ 	.word	0x000000ff
        /*0100*/ 	.word	0x00000050
        /*0104*/ 	.short	0x0100
        /*0106*/ 	.byte	0x08
	.zero		1


	//   ....[8]....
        /*0108*/ 	.word	0x000002b0
        /*010c*/ 	.word	0x000000ff
        /*0110*/ 	.word	0x00000020
        /*0114*/ 	.short	0x0100
        /*0116*/ 	.byte	0x08
	.zero		1


	//   ....[9]....
        /*0118*/ 	.word	0x000002c0
        /*011c*/ 	.word	0x000000ff
        /*0120*/ 	.word	0x00000058
        /*0124*/ 	.short	0x0100
        /*0126*/ 	.byte	0x08
	.zero		1


	//   ....[10]....
        /*0128*/ 	.word	0x000002d0
        /*012c*/ 	.word	0x000000ff
        /*0130*/ 	.word	0x00000028
        /*0134*/ 	.short	0x0100
        /*0136*/ 	.byte	0x08
	.zero		1


	//   ....[11]....
        /*0138*/ 	.word	0x000002e0
        /*013c*/ 	.word	0x000000ff
        /*0140*/ 	.word	0x00000060
        /*0144*/ 	.short	0x0100
        /*0146*/ 	.byte	0x08
	.zero		1


	//   ....[12]....
        /*0148*/ 	.word	0x000002f0
        /*014c*/ 	.word	0x000000ff
        /*0150*/ 	.word	0x00000030
        /*0154*/ 	.short	0x0100
        /*0156*/ 	.byte	0x08
	.zero		1


	//   ....[13]....
        /*0158*/ 	.word	0x00000300
        /*015c*/ 	.word	0x000000ff
        /*0160*/ 	.word	0x00000068
        /*0164*/ 	.short	0x0100
        /*0166*/ 	.byte	0x08
	.zero		1


	//   ....[14]....
        /*0168*/ 	.word	0x00000720
        /*016c*/ 	.word	0x000000ff
        /*0170*/ 	.word	0x00000080
        /*0174*/ 	.short	0x0100
        /*0176*/ 	.byte	0x06
	.zero		1


	//   ....[15]....
        /*0178*/ 	.word	0x000007a0
        /*017c*/ 	.word	0x000000ff
        /*0180*/ 	.word	0x00000088
        /*0184*/ 	.short	0x0100
        /*0186*/ 	.byte	0x06
	.zero		1


	//   ....[16]....
        /*0188*/ 	.word	0x000016f0
        /*018c*/ 	.word	0x00000003
        /*0190*/ 	.word	0x00000000
        /*0194*/ 	.short	0x010a
        /*0196*/ 	.byte	0x3f
	.zero		1


	//   ....[17]....
        /*0198*/ 	.word	0x00001750
        /*019c*/ 	.word	0x00000003
        /*01a0*/ 	.word	0x00000000
        /*01a4*/ 	.short	0x010a
        /*01a6*/ 	.byte	0x3f
	.zero		1


	//   ....[18]....
        /*01a8*/ 	.word	0x00001ad0
        /*01ac*/ 	.word	0x00000005
        /*01b0*/ 	.word	0x00000000
        /*01b4*/ 	.short	0x010a
        /*01b6*/ 	.byte	0x3f
	.zero		1


	//   ....[19]....
        /*01b8*/ 	.word	0x00001b10
        /*01bc*/ 	.word	0x00000005
        /*01c0*/ 	.word	0x00000000
        /*01c4*/ 	.short	0x010a
        /*01c6*/ 	.byte	0x3f
	.zero		1


	//   ....[20]....
        /*01c8*/ 	.word	0x00001d70
        /*01cc*/ 	.word	0x00000004
        /*01d0*/ 	.word	0x00000000
        /*01d4*/ 	.short	0x0101
        /*01d6*/ 	.byte	0x3f
	.zero		1


	//   ....[21]....
        /*01d8*/ 	.word	0x00001f90
        /*01dc*/ 	.word	0x00000000
        /*01e0*/ 	.word	0x00000000
        /*01e4*/ 	.short	0x0101
        /*01e6*/ 	.byte	0x3f
	.zero		1


	//   ....[22]....
        /*01e8*/ 	.word	0x000062e0
        /*01ec*/ 	.word	0x00000014
        /*01f0*/ 	.word	0x00000038
        /*01f4*/ 	.short	0x010a
        /*01f6*/ 	.byte	0x3f
	.zero		1


	//   ....[23]....
        /*01f8*/ 	.word	0x000066d0
        /*01fc*/ 	.word	0x00000006
        /*0200*/ 	.word	0x00000088
        /*0204*/ 	.short	0x0101
        /*0206*/ 	.byte	0x3f
	.zero		1


	//   ....[24]....
        /*0208*/ 	.word	0x00006dd0
        /*020c*/ 	.word	0x00000007
        /*0210*/ 	.word	0x00000000
        /*0214*/ 	.short	0x010a
        /*0216*/ 	.byte	0x3f
	.zero		1


	//   ....[25]....
        /*0218*/ 	.word	0x00006e50
        /*021c*/ 	.word	0x00000006
        /*0220*/ 	.word	0x00000000
        /*0224*/ 	.short	0x010a
        /*0226*/ 	.byte	0x3f
	.zero		1


	//   ....[26]....
        /*0228*/ 	.word	0x00006ee0
        /*022c*/ 	.word	0x00000007
        /*0230*/ 	.word	0x00000000
        /*0234*/ 	.short	0x010a
        /*0236*/ 	.byte	0x3f
	.zero		1


	//   ....[27]....
        /*0238*/ 	.word	0x00006f70
        /*023c*/ 	.word	0x00000006
        /*0240*/ 	.word	0x00000000
        /*0244*/ 	.short	0x010a
        /*0246*/ 	.byte	0x3f
	.zero		1


	//   ....[28]....
        /*0248*/ 	.word	0x00007000
        /*024c*/ 	.word	0x00000007
        /*0250*/ 	.word	0x00000000
        /*0254*/ 	.short	0x010a
        /*0256*/ 	.byte	0x3f
	.zero		1


	//   ....[29]....
        /*0258*/ 	.word	0x00007090
        /*025c*/ 	.word	0x00000006
        /*0260*/ 	.word	0x00000000
        /*0264*/ 	.short	0x010a
        /*0266*/ 	.byte	0x3f
	.zero		1


	//   ....[30]....
        /*0268*/ 	.word	0x00007120
        /*026c*/ 	.word	0x00000005
        /*0270*/ 	.word	0x00000000
        /*0274*/ 	.short	0x010a
        /*0276*/ 	.byte	0x3f
	.zero		1


	//   ....[31]....
        /*0278*/ 	.word	0x00007180
        /*027c*/ 	.word	0x00000003
        /*0280*/ 	.word	0x00000000
        /*0284*/ 	.short	0x010a
        /*0286*/ 	.byte	0x3f
	.zero		1


	//   ....[32]....
        /*0288*/ 	.word	0x000071d0
        /*028c*/ 	.word	0x00000005
        /*0290*/ 	.word	0x00000000
        /*0294*/ 	.short	0x010a
        /*0296*/ 	.byte	0x3f
	.zero		1


	//   ....[33]....
        /*0298*/ 	.word	0x000072a0
        /*029c*/ 	.word	0x00000014
        /*02a0*/ 	.word	0x00000038
        /*02a4*/ 	.short	0x010a
        /*02a6*/ 	.byte	0x3f
	.zero		1


	//   ....[34]....
        /*02a8*/ 	.word	0x00007370
        /*02ac*/ 	.word	0x00000007
        /*02b0*/ 	.word	0x00000000
        /*02b4*/ 	.short	0x010a
        /*02b6*/ 	.byte	0x3f
	.zero		1


	//   ....[35]....
        /*02b8*/ 	.word	0x000073c0
        /*02bc*/ 	.word	0x00000006
        /*02c0*/ 	.word	0x00000000
        /*02c4*/ 	.short	0x010a
        /*02c6*/ 	.byte	0x3f
	.zero		1


	//   ....[36]....
        /*02c8*/ 	.word	0x00007410
        /*02cc*/ 	.word	0x00000007
        /*02d0*/ 	.word	0x00000000
        /*02d4*/ 	.short	0x010a
        /*02d6*/ 	.byte	0x3f
	.zero		1


	//   ....[37]....
        /*02d8*/ 	.word	0x00007460
        /*02dc*/ 	.word	0x00000006
        /*02e0*/ 	.word	0x00000000
        /*02e4*/ 	.short	0x010a
        /*02e6*/ 	.byte	0x3f
	.zero		1


	//   ....[38]....
        /*02e8*/ 	.word	0x000074b0
        /*02ec*/ 	.word	0x00000007
        /*02f0*/ 	.word	0x00000000
        /*02f4*/ 	.short	0x010a
        /*02f6*/ 	.byte	0x3f
	.zero		1


	//   ....[39]....
        /*02f8*/ 	.word	0x00007500
        /*02fc*/ 	.word	0x00000006
        /*0300*/ 	.word	0x00000000
        /*0304*/ 	.short	0x010a
        /*0306*/ 	.byte	0x3f
	.zero		1


	//----- nvinfo : EIATTR_NUM_MBARRIERS
	.align		4
.L_35:
        /*0308*/ 	.byte	0x03, 0x38
        /*030a*/ 	.short	0x0010


	//----- nvinfo : EIATTR_EXIT_INSTR_OFFSETS
	.align		4
        /*030c*/ 	.byte	0x04, 0x1c
        /*030e*/ 	.short	(.L_37 - .L_36)


	//   ....[0]....
.L_36:
        /*0310*/ 	.word	0x000009c0


	//   ....[1]....
        /*0314*/ 	.word	0x000011d0


	//   ....[2]....
        /*0318*/ 	.word	0x00005a60


	//   ....[3]....
        /*031c*/ 	.word	0x00005fc0


	//   ....[4]....
        /*0320*/ 	.word	0x00007170


	//----- nvinfo : EIATTR_MAX_THREADS
	.align		4
.L_37:
        /*0324*/ 	.byte	0x04, 0x05
        /*0326*/ 	.short	(.L_39 - .L_38)
.L_38:
        /*0328*/ 	.word	0x00000180
        /*032c*/ 	.word	0x00000001
        /*0330*/ 	.word	0x00000001


	//----- nvinfo : EIATTR_CRS_STACK_SIZE
	.align		4
.L_39:
        /*0334*/ 	.byte	0x04, 0x1e
        /*0336*/ 	.short	(.L_41 - .L_40)
.L_40:
        /*0338*/ 	.word	0x00000000


	//----- nvinfo : EIATTR_CBANK_PARAM_SIZE
	.align		4
.L_41:
        /*033c*/ 	.byte	0x03, 0x19
        /*033e*/ 	.short	0x0470


	//----- nvinfo : EIATTR_PARAM_CBANK
	.align		4
        /*0340*/ 	.byte	0x04, 0x0a
        /*0342*/ 	.short	(.L_43 - .L_42)
	.align		4
.L_42:
        /*0344*/ 	.word	index@(.nv.constant0._ZN7cutlass13device_kernelINS_4gemm6kernel13GemmUniversalIN4cute5tupleIJiiiiEEENS1_10collective13CollectiveMmaINS1_34MainloopSm90TmaGmmaWarpSpecializedILi7ENS5_IJNS4_1CILi1EEENSA_ILi2EEESB_EEENS1_35KernelTmaWarpSpecializedCooperativeEEENS5_IJNSA_ILi128EEESG_SG_EEEaNS5_IJlSB_lEEEaSI_NS4_8TiledMMAINS4_8MMA_AtomIJNS4_4SM904GMMA27MMA_64x128x32_S32S8S8_SS_TNEEEENS4_6LayoutINS5_IJSC_SB_SB_EEENS5_IJSB_NSA_ILi0EEESR_EEEEENS5_IJNS4_10UnderscoreESU_SU_EEEEENS4_23SM90_TMA_LOAD_MULTICASTENS4_14ComposedLayoutINS4_7SwizzleILi3ELi4ELi3EEENS4_18smem_ptr_flag_bitsILi8EEENSP_INS5_IJNSA_ILi8EEESG_EEENS5_IJSG_SB_EEEEEEEvNS4_8identityENS4_13SM90_TMA_LOADES17_vS18_EENS_8epilogue10collective6detail29Sm90TmaWarpSpecializedAdapterINS1C_15DefaultEpilogueIaSI_SI_NS1B_6thread17LinearCombinationIaLi1EiiLNS1G_9ScaleType4KindE0ELNS_15FloatRoundStyleE2EaEENS1_15EpilogueDefaultEEEEEvvEEEEvNT_6ParamsE)
        /*0348*/ 	.short	0x0210
        /*034a*/ 	.short	0x0470


	//----- nvinfo : EIATTR_SW_WAR
	.align		4
.L_43:
        /*034c*/ 	.byte	0x04, 0x36
        /*034e*/ 	.short	(.L_45 - .L_44)
.L_44:
        /*0350*/ 	.word	0x00000008
.L_45:


//--------------------- .nv.callgraph             --------------------------
	.section	.nv.callgraph,"",@"SHT_CUDA_CALLGRAPH"
	.align	4
	.sectionentsize	8
	.align		4
        /*0000*/ 	.word	0x00000000
	.align		4
        /*0004*/ 	.word	0xffffffff
	.align		4
        /*0008*/ 	.word	index@(_ZN7cutlass13device_kernelINS_4gemm6kernel13GemmUniversalIN4cute5tupleIJiiiiEEENS1_10collective13CollectiveMmaINS1_34MainloopSm90TmaGmmaWarpSpecializedILi7ENS5_IJNS4_1CILi1EEENSA_ILi2EEESB_EEENS1_35KernelTmaWarpSpecializedCooperativeEEENS5_IJNSA_ILi128EEESG_SG_EEEaNS5_IJlSB_lEEEaSI_NS4_8TiledMMAINS4_8MMA_AtomIJNS4_4SM904GMMA27MMA_64x128x32_S32S8S8_SS_TNEEEENS4_6LayoutINS5_IJSC_SB_SB_EEENS5_IJSB_NSA_ILi0EEESR_EEEEENS5_IJNS4_10UnderscoreESU_SU_EEEEENS4_23SM90_TMA_LOAD_MULTICASTENS4_14ComposedLayoutINS4_7SwizzleILi3ELi4ELi3EEENS4_18smem_ptr_flag_bitsILi8EEENSP_INS5_IJNSA_ILi8EEESG_EEENS5_IJSG_SB_EEEEEEEvNS4_8identityENS4_13SM90_TMA_LOADES17_vS18_EENS_8epilogue10collective6detail29Sm90TmaWarpSpecializedAdapterINS1C_15DefaultEpilogueIaSI_SI_NS1B_6thread17LinearCombinationIaLi1EiiLNS1G_9ScaleType4KindE0ELNS_15FloatRoundStyleE2EaEENS1_15EpilogueDefaultEEEEEvvEEEEvNT_6ParamsE)
	.align		4
        /*000c*/ 	.word	index@(__assertfail)
	.align		4
        /*0010*/ 	.word	0x00000000
	.align		4
        /*0014*/ 	.word	0xfffffffe
	.align		4
        /*0018*/ 	.word	0x00000000
	.align		4
        /*001c*/ 	.word	0xfffffffd
	.align		4
        /*0020*/ 	.word	0x00000000
	.align		4
        /*0024*/ 	.word	0xfffffffc


//--------------------- .nv.constant4             --------------------------
	.section	.nv.constant4,"a",@progbits
	.align	8
	.align		8
.nv.constant4:
        /*0000*/ 	.dword	__assertfail
	.align		8
        /*0008*/ 	.dword	__unnamed_1
	.align		8
        /*0010*/ 	.dword	_ZN40_INTERNAL_84de4ad9_4_k_cu_97113ca2_263154cuda3std3__45__cpo5beginE
	.align		8
        /*0018*/ 	.dword	_ZN40_INTERNAL_84de4ad9_4_k_cu_97113ca2_263154cuda3std3__45__cpo3endE
	.align		8
        /*0020*/ 	.dword	_ZN40_INTERNAL_84de4ad9_4_k_cu_97113ca2_263154cuda3std3__45__cpo6cbeginE
	.align		8
        /*0028*/ 	.dword	_ZN40_INTERNAL_84de4ad9_4_k_cu_97113ca2_263154cuda3std3__45__cpo4cendE
	.align		8
        /*0030*/ 	.dword	_ZN40_INTERNAL_84de4ad9_4_k_cu_97113ca2_263154cuda3std3__442_GLOBAL__N__84de4ad9_4_k_cu_97113ca2_263156ignoreE
	.align		8
        /*0038*/ 	.dword	_ZN40_INTERNAL_84de4ad9_4_k_cu_97113ca2_263154cuda3std3__419piecewise_constructE
	.align		8
        /*0040*/ 	.dword	_ZN40_INTERNAL_84de4ad9_4_k_cu_97113ca2_263154cuda3std3__48in_placeE
	.align		8
        /*0048*/ 	.dword	_ZN40_INTERNAL_84de4ad9_4_k_cu_97113ca2_263154cuda3std6ranges3__45__cpo4swapE
	.align		8
        /*0050*/ 	.dword	_ZN40_INTERNAL_84de4ad9_4_k_cu_97113ca2_263154cuda3std6ranges3__45__cpo9iter_moveE
	.align		8
        /*0058*/ 	.dword	_ZN40_INTERNAL_84de4ad9_4_k_cu_97113ca2_263154cute7productE
	.align		8
        /*0060*/ 	.dword	_ZN40_INTERNAL_84de4ad9_4_k_cu_97113ca2_263154cute1_E
	.align		8
        /*0068*/ 	.dword	$str$22
	.align		8
        /*0070*/ 	.dword	$str$23


//--------------------- .text._ZN7cutlass13device_kernelINS_4gemm6kernel13GemmUniversalIN4cute5tupleIJiiiiEEENS1_10collective13CollectiveMmaINS1_34MainloopSm90TmaGmmaWarpSpecializedILi7ENS5_IJNS4_1CILi1EEENSA_ILi2EEESB_EEENS1_35KernelTmaWarpSpecializedCooperativeEEENS5_IJNSA_ILi128EEESG_SG_EEEaNS5_IJlSB_lEEEaSI_NS4_8TiledMMAINS4_8MMA_AtomIJNS4_4SM904GMMA27MMA_64x128x32_S32S8S8_SS_TNEEEENS4_6LayoutINS5_IJSC_SB_SB_EEENS5_IJSB_NSA_ILi0EEESR_EEEEENS5_IJNS4_10UnderscoreESU_SU_EEEEENS4_23SM90_TMA_LOAD_MULTICASTENS4_14ComposedLayoutINS4_7SwizzleILi3ELi4ELi3EEENS4_18smem_ptr_flag_bitsILi8EEENSP_INS5_IJNSA_ILi8EEESG_EEENS5_IJSG_SB_EEEEEEEvNS4_8identityENS4_13SM90_TMA_LOADES17_vS18_EENS_8epilogue10collective6detail29Sm90TmaWarpSpecializedAdapterINS1C_15DefaultEpilogueIaSI_SI_NS1B_6thread17LinearCombinationIaLi1EiiLNS1G_9ScaleType4KindE0ELNS_15FloatRoundStyleE2EaEENS1_15EpilogueDefaultEEEEEvvEEEEvNT_6ParamsE --------------------------
	.section	.text._ZN7cutlass13device_kernelINS_4gemm6kernel13GemmUniversalIN4cute5tupleIJiiiiEEENS1_10collective13CollectiveMmaINS1_34MainloopSm90TmaGmmaWarpSpecializedILi7ENS5_IJNS4_1CILi1EEENSA_ILi2EEESB_EEENS1_35KernelTmaWarpSpecializedCooperativeEEENS5_IJNSA_ILi128EEESG_SG_EEEaNS5_IJlSB_lEEEaSI_NS4_8TiledMMAINS4_8MMA_AtomIJNS4_4SM904GMMA27MMA_64x128x32_S32S8S8_SS_TNEEEENS4_6LayoutINS5_IJSC_SB_SB_EEENS5_IJSB_NSA_ILi0EEESR_EEEEENS5_IJNS4_10UnderscoreESU_SU_EEEEENS4_23SM90_TMA_LOAD_MULTICASTENS4_14ComposedLayoutINS4_7SwizzleILi3ELi4ELi3EEENS4_18smem_ptr_flag_bitsILi8EEENSP_INS5_IJNSA_ILi8EEESG_EEENS5_IJSG_SB_EEEEEEEvNS4_8identityENS4_13SM90_TMA_LOADES17_vS18_EENS_8epilogue10collective6detail29Sm90TmaWarpSpecializedAdapterINS1C_15DefaultEpilogueIaSI_SI_NS1B_6thread17LinearCombinationIaLi1EiiLNS1G_9ScaleType4KindE0ELNS_15FloatRoundStyleE2EaEENS1_15EpilogueDefaultEEEEEvvEEEEvNT_6ParamsE,"ax",@progbits
	.align	128
.text._ZN7cutlass13device_kernelINS_4gemm6kernel13GemmUniversalIN4cute5tupleIJiiiiEEENS1_10collective13CollectiveMmaINS1_34MainloopSm90TmaGmmaWarpSpecializedILi7ENS5_IJNS4_1CILi1EEENSA_ILi2EEESB_EEENS1_35KernelTmaWarpSpecializedCooperativeEEENS5_IJNSA_ILi128EEESG_SG_EEEaNS5_IJlSB_lEEEaSI_NS4_8TiledMMAINS4_8MMA_AtomIJNS4_4SM904GMMA27MMA_64x128x32_S32S8S8_SS_TNEEEENS4_6LayoutINS5_IJSC_SB_SB_EEENS5_IJSB_NSA_ILi0EEESR_EEEEENS5_IJNS4_10UnderscoreESU_SU_EEEEENS4_23SM90_TMA_LOAD_MULTICASTENS4_14ComposedLayoutINS4_7SwizzleILi3ELi4ELi3EEENS4_18smem_ptr_flag_bitsILi8EEENSP_INS5_IJNSA_ILi8EEESG_EEENS5_IJSG_SB_EEEEEEEvNS4_8identityENS4_13SM90_TMA_LOADES17_vS18_EENS_8epilogue10collective6detail29Sm90TmaWarpSpecializedAdapterINS1C_15DefaultEpilogueIaSI_SI_NS1B_6thread17LinearCombinationIaLi1EiiLNS1G_9ScaleType4KindE0ELNS_15FloatRoundStyleE2EaEENS1_15EpilogueDefaultEEEEEvvEEEEvNT_6ParamsE:
        .type           _ZN7cutlass13device_kernelINS_4gemm6kernel13GemmUniversalIN4cute5tupleIJiiiiEEENS1_10collective13CollectiveMmaINS1_34MainloopSm90TmaGmmaWarpSpecializedILi7ENS5_IJNS4_1CILi1EEENSA_ILi2EEESB_EEENS1_35KernelTmaWarpSpecializedCooperativeEEENS5_IJNSA_ILi128EEESG_SG_EEEaNS5_IJlSB_lEEEaSI_NS4_8TiledMMAINS4_8MMA_AtomIJNS4_4SM904GMMA27MMA_64x128x32_S32S8S8_SS_TNEEEENS4_6LayoutINS5_IJSC_SB_SB_EEENS5_IJSB_NSA_ILi0EEESR_EEEEENS5_IJNS4_10UnderscoreESU_SU_EEEEENS4_23SM90_TMA_LOAD_MULTICASTENS4_14ComposedLayoutINS4_7SwizzleILi3ELi4ELi3EEENS4_18smem_ptr_flag_bitsILi8EEENSP_INS5_IJNSA_ILi8EEESG_EEENS5_IJSG_SB_EEEEEEEvNS4_8identityENS4_13SM90_TMA_LOADES17_vS18_EENS_8epilogue10collective6detail29Sm90TmaWarpSpecializedAdapterINS1C_15DefaultEpilogueIaSI_SI_NS1B_6thread17LinearCombinationIaLi1EiiLNS1G_9ScaleType4KindE0ELNS_15FloatRoundStyleE2EaEENS1_15EpilogueDefaultEEEEEvvEEEEvNT_6ParamsE,@function
        .size           _ZN7cutlass13device_kernelINS_4gemm6kernel13GemmUniversalIN4cute5tupleIJiiiiEEENS1_10collective13CollectiveMmaINS1_34MainloopSm90TmaGmmaWarpSpecializedILi7ENS5_IJNS4_1CILi1EEENSA_ILi2EEESB_EEENS1_35KernelTmaWarpSpecializedCooperativeEEENS5_IJNSA_ILi128EEESG_SG_EEEaNS5_IJlSB_lEEEaSI_NS4_8TiledMMAINS4_8MMA_AtomIJNS4_4SM904GMMA27MMA_64x128x32_S32S8S8_SS_TNEEEENS4_6LayoutINS5_IJSC_SB_SB_EEENS5_IJSB_NSA_ILi0EEESR_EEEEENS5_IJNS4_10UnderscoreESU_SU_EEEEENS4_23SM90_TMA_LOAD_MULTICASTENS4_14ComposedLayoutINS4_7SwizzleILi3ELi4ELi3EEENS4_18smem_ptr_flag_bitsILi8EEENSP_INS5_IJNSA_ILi8EEESG_EEENS5_IJSG_SB_EEEEEEEvNS4_8identityENS4_13SM90_TMA_LOADES17_vS18_EENS_8epilogue10collective6detail29Sm90TmaWarpSpecializedAdapterINS1C_15DefaultEpilogueIaSI_SI_NS1B_6thread17LinearCombinationIaLi1EiiLNS1G_9ScaleType4KindE0ELNS_15FloatRoundStyleE2EaEENS1_15EpilogueDefaultEEEEEvvEEEEvNT_6ParamsE,(.L_x_209 - _ZN7cutlass13device_kernelINS_4gemm6kernel13GemmUniversalIN4cute5tupleIJiiiiEEENS1_10collective13CollectiveMmaINS1_34MainloopSm90TmaGmmaWarpSpecializedILi7ENS5_IJNS4_1CILi1EEENSA_ILi2EEESB_EEENS1_35KernelTmaWarpSpecializedCooperativeEEENS5_IJNSA_ILi128EEESG_SG_EEEaNS5_IJlSB_lEEEaSI_NS4_8TiledMMAINS4_8MMA_AtomIJNS4_4SM904GMMA27MMA_64x128x32_S32S8S8_SS_TNEEEENS4_6LayoutINS5_IJSC_SB_SB_EEENS5_IJSB_NSA_ILi0EEESR_EEEEENS5_IJNS4_10UnderscoreESU_SU_EEEEENS4_23SM90_TMA_LOAD_MULTICASTENS4_14ComposedLayoutINS4_7SwizzleILi3ELi4ELi3EEENS4_18smem_ptr_flag_bitsILi8EEENSP_INS5_IJNSA_ILi8EEESG_EEENS5_IJSG_SB_EEEEEEEvNS4_8identityENS4_13SM90_TMA_LOADES17_vS18_EENS_8epilogue10collective6detail29Sm90TmaWarpSpecializedAdapterINS1C_15DefaultEpilogueIaSI_SI_NS1B_6thread17LinearCombinationIaLi1EiiLNS1G_9ScaleType4KindE0ELNS_15FloatRoundStyleE2EaEENS1_15EpilogueDefaultEEEEEvvEEEEvNT_6ParamsE)
        .other          _ZN7cutlass13device_kernelINS_4gemm6kernel13GemmUniversalIN4cute5tupleIJiiiiEEENS1_10collective13CollectiveMmaINS1_34MainloopSm90TmaGmmaWarpSpecializedILi7ENS5_IJNS4_1CILi1EEENSA_ILi2EEESB_EEENS1_35KernelTmaWarpSpecializedCooperativeEEENS5_IJNSA_ILi128EEESG_SG_EEEaNS5_IJlSB_lEEEaSI_NS4_8TiledMMAINS4_8MMA_AtomIJNS4_4SM904GMMA27MMA_64x128x32_S32S8S8_SS_TNEEEENS4_6LayoutINS5_IJSC_SB_SB_EEENS5_IJSB_NSA_ILi0EEESR_EEEEENS5_IJNS4_10UnderscoreESU_SU_EEEEENS4_23SM90_TMA_LOAD_MULTICASTENS4_14ComposedLayoutINS4_7SwizzleILi3ELi4ELi3EEENS4_18smem_ptr_flag_bitsILi8EEENSP_INS5_IJNSA_ILi8EEESG_EEENS5_IJSG_SB_EEEEEEEvNS4_8identityENS4_13SM90_TMA_LOADES17_vS18_EENS_8epilogue10collective6detail29Sm90TmaWarpSpecializedAdapterINS1C_15DefaultEpilogueIaSI_SI_NS1B_6thread17LinearCombinationIaLi1EiiLNS1G_9ScaleType4KindE0ELNS_15FloatRoundStyleE2EaEENS1_15EpilogueDefaultEEEEEvvEEEEvNT_6ParamsE,@"STO_CUDA_ENTRY STV_DEFAULT"
_ZN7cutlass13device_kernelINS_4gemm6kernel13GemmUniversalIN4cute5tupleIJiiiiEEENS1_10collective13CollectiveMmaINS1_34MainloopSm90TmaGmmaWarpSpecializedILi7ENS5_IJNS4_1CILi1EEENSA_ILi2EEESB_EEENS1_35KernelTmaWarpSpecializedCooperativeEEENS5_IJNSA_ILi128EEESG_SG_EEEaNS5_IJlSB_lEEEaSI_NS4_8TiledMMAINS4_8MMA_AtomIJNS4_4SM904GMMA27MMA_64x128x32_S32S8S8_SS_TNEEEENS4_6LayoutINS5_IJSC_SB_SB_EEENS5_IJSB_NSA_ILi0EEESR_EEEEENS5_IJNS4_10UnderscoreESU_SU_EEEEENS4_23SM90_TMA_LOAD_MULTICASTENS4_14ComposedLayoutINS4_7SwizzleILi3ELi4ELi3EEENS4_18smem_ptr_flag_bitsILi8EEENSP_INS5_IJNSA_ILi8EEESG_EEENS5_IJSG_SB_EEEEEEEvNS4_8identityENS4_13SM90_TMA_LOADES17_vS18_EENS_8epilogue10collective6detail29Sm90TmaWarpSpecializedAdapterINS1C_15DefaultEpilogueIaSI_SI_NS1B_6thread17LinearCombinationIaLi1EiiLNS1G_9ScaleType4KindE0ELNS_15FloatRoundStyleE2EaEENS1_15EpilogueDefaultEEEEEvvEEEEvNT_6ParamsE:
[----:B------:R-:W0:Y:S01]  /*0000*/  LDC R1, c[0x0][0x28] ;  /* 0x00000a00ff017b82 */ /* 0x000e220000000800 */
[----:B------:R-:W1:Y:S01]  /*0010*/  S2R R93, SR_TID.X ;  /* 0x00000000005d7919 */ /* 0x000e620000002100 */
[----:B------:R-:W-:Y:S01]  /*0020*/  ELECT P0, URZ, PT ;  /* 0x00000000003f782f */ /* 0x000fe20003800000 */
[----:B------:R-:W-:Y:S01]  /*0030*/  BSSY B0, `(.L_x_0) ;  /* 0x000000f000007945 */ /* 0x000fe20003800000 */
[--C-:B-1----:R-:W-:Y:S02]  /*0040*/  SHF.R.U32.HI R0, RZ, 0x5, R93.reuse ;  /* 0x00000005ff007819 */ /* 0x102fe4000001165d */
[----:B------:R-:W-:-:S03]  /*0050*/  SHF.R.U32.HI R6, RZ, 0x7, R93 ;  /* 0x00000007ff067819 */ /* 0x000fc6000001165d */
[----:B------:R-:W1:Y:S04]  /*0060*/  SHFL.IDX PT, R3, R0, RZ, 0x1f ;  /* 0x00001fff00037589 */ /* 0x000e6800000e0000 */
[----:B------:R2:W3:Y:S01]  /*0070*/  SHFL.IDX PT, R2, R6, RZ, 0x1f ;  /* 0x00001fff06027589 */ /* 0x0004e200000e0000 */
[----:B-1----:R-:W-:-:S13]  /*0080*/  ISETP.NE.OR P0, PT, R3, RZ, !P0 ;  /* 0x000000ff0300720c */ /* 0x002fda0004705670 */
[----:B0-23--:R-:W-:Y:S05]  /*0090*/  @P0 BRA `(.L_x_1) ;  /* 0x0000000000200947 */ /* 0x00dfea0003800000 */
[----:B------:R-:W-:Y:S02]  /*00a0*/  ULDC.64 UR4, c[0x0][0x198] ;  /* 0x0000660000047ab9 */ /* 0x000fe40000000a00 */
[----:B------:R-:W-:Y:S02]  /*00b0*/  UIADD3 UR6, UP0, UR4, 0xf0, URZ ;  /* 0x000000f004067890 */ /* 0x000fe4000ff1e03f */
[----:B------:R-:W-:Y:S02]  /*00c0*/  UIADD3 UR4, UP1, UR4, 0x1f0, URZ ;  /* 0x000001f004047890 */ /* 0x000fe4000ff3e03f */
[----:B------:R-:W-:Y:S02]  /*00d0*/  UIADD3.X UR7, URZ, UR5, URZ, UP0, !UPT ;  /* 0x000000053f077290 */ /* 0x000fe400087fe43f */
[----:B------:R-:W-:-:S07]  /*00e0*/  UIADD3.X UR5, URZ, UR5, URZ, UP1, !UPT ;  /* 0x000000053f057290 */ /* 0x000fce0008ffe43f */
[----:B------:R0:W-:Y:S02]  /*00f0*/  UTMACCTL.PF [UR6] ;  /* 0x00000000060079b9 */ /* 0x0001e40008040000 */
[----:B------:R0:W-:Y:S02]  /*0100*/  UTMACCTL.PF [UR4] ;  /* 0x00000000040079b9 */ /* 0x0001e40008040000 */
[----:B0-----:R-:W-:Y:S01]  /*0110*/  NOP ;  /* 0x0000000000007918 */ /* 0x001fe20000000000 */
.L_x_1:
[----:B------:R-:W-:Y:S05]  /*0120*/  BSYNC B0 ;  /* 0x0000000000007941 */ /* 0x000fea0003800000 */
.L_x_0:
[----:B------:R-:W0:Y:S02]  /*0130*/  SHFL.IDX PT, R5, R0, RZ, 0x1f ;  /* 0x00001fff00057589 */ /* 0x000e2400000e0000 */
[----:B0-----:R-:W-:-:S13]  /*0140*/  ISETP.NE.AND P0, PT, R5, RZ, PT ;  /* 0x000000ff0500720c */ /* 0x001fda0003f05270 */
[----:B------:R-:W-:Y:S05]  /*0150*/  @P0 BRA `(.L_x_2) ;  /* 0x0000000000700947 */ /* 0x000fea0003800000 */
[----:B------:R-:W0:Y:S01]  /*0160*/  S2UR UR8, SR_CgaCtaId ;  /* 0x00000000000879c3 */ /* 0x000e220000008800 */
[----:B------:R-:W-:Y:S01]  /*0170*/  UMOV UR4, 0x400 ;  /* 0x0000040000047882 */ /* 0x000fe20000000000 */
[----:B------:R-:W-:Y:S01]  /*0180*/  UMOV UR5, 0x1 ;  /* 0x0000000100057882 */ /* 0x000fe20000000000 */
[----:B------:R-:W-:Y:S01]  /*0190*/  UMOV UR6, 0x4 ;  /* 0x0000000400067882 */ /* 0x000fe20000000000 */
[----:B------:R-:W-:Y:S01]  /*01a0*/  ELECT P0, URZ, PT ;  /* 0x00000000003f782f */ /* 0x000fe20003800000 */
[----:B------:R-:W-:-:S04]  /*01b0*/  UIADD3 UR6, -UR6, 0x100000, URZ ;  /* 0x0010000006067890 */ /* 0x000fc8000fffe13f */
[----:B------:R-:W-:Y:S02]  /*01c0*/  USHF.L.U32 UR7, UR6, 0xb, URZ ;  /* 0x0000000b06077899 */ /* 0x000fe4000800063f */
[----:B------:R-:W-:Y:S02]  /*01d0*/  USHF.L.U32 UR6, UR6, 0x1, URZ ;  /* 0x0000000106067899 */ /* 0x000fe4000800063f */
[----:B0-----:R-:W-:Y:S02]  /*01e0*/  ULEA UR8, UR8, UR4, 0x18 ;  /* 0x0000000408087291 */ /* 0x001fe4000f8ec03f */
[----:B------:R-:W-:-:S04]  /*01f0*/  UIADD3 UR4, -UR5, 0x100000, URZ ;  /* 0x0010000005047890 */ /* 0x000fc8000fffe13f */
[----:B------:R-:W-:Y:S02]  /*0200*/  USHF.L.U32 UR5, UR4, 0xb, URZ ;  /* 0x0000000b04057899 */ /* 0x000fe4000800063f */
[----:B------:R-:W-:Y:S01]  /*0210*/  USHF.L.U32 UR4, UR4, 0x1, URZ ;  /* 0x0000000104047899 */ /* 0x000fe2000800063f */
[----:B------:R-:W0:Y:S11]  /*0220*/  FENCE.VIEW.ASYNC.S ;  /* 0x00000000000073c6 */ /* 0x000e360000000000 */
[----:B0-----:R0:W1:Y:S01]  /*0230*/  SYNCS.EXCH.64 URZ, [UR8], UR4 ;  /* 0x00000004083f75b2 */ /* 0x0010620008000100 */
[----:B------:R0:W2:Y:S01]  /*0240*/  SYNCS.EXCH.64 URZ, [UR8+0x38], UR6 ;  /* 0x00003806083f75b2 */ /* 0x0000a20008000100 */
[----:B------:R0:W3:Y:S01]  /*0250*/  SYNCS.EXCH.64 URZ, [UR8+0x8], UR4 ;  /* 0x00000804083f75b2 */ /* 0x0000e20008000100 */
[----:B------:R0:W4:Y:S01]  /*0260*/  SYNCS.EXCH.64 URZ, [UR8+0x40], UR6 ;  /* 0x00004006083f75b2 */ /* 0x0001220008000100 */
[----:B------:R0:W0:Y:S01]  /*0270*/  SYNCS.EXCH.64 URZ, [UR8+0x10], UR4 ;  /* 0x00001004083f75b2 */ /* 0x0000220008000100 */
        /* <DEDUP_REMOVED lines=9> */
[----:B------:R-:W-:Y:S01]  /*0310*/  NOP ;  /* 0x0000000000007918 */ /* 0x000fe20000000000 */
.L_x_2:
[----:B------:R-:W5:Y:S01]  /*0320*/  SHFL.IDX PT, R0, R0, RZ, 0x1f ;  /* 0x00001fff00007589 */ /* 0x000f6200000e0000 */
[----:B------:R-:W-:Y:S01]  /*0330*/  SHF.R.S32.HI R8, RZ, 0x1f, R93 ;  /* 0x0000001fff087819 */ /* 0x000fe2000001145d */
[----:B0-----:R-:W0:Y:S01]  /*0340*/  S2UR UR8, SR_CTAID.X ;  /* 0x00000000000879c3 */ /* 0x001e220000002500 */
[----:B------:R-:W-:Y:S01]  /*0350*/  ELECT P0, URZ, PT ;  /* 0x00000000003f782f */ /* 0x000fe20003800000 */
[----:B------:R-:W1:Y:S01]  /*0360*/  S2R R4, SR_CTAID.Y ;  /* 0x0000000000047919 */ /* 0x000e620000002600 */
[----:B------:R-:W-:Y:S01]  /*0370*/  LEA.HI R8, R8, R93, RZ, 0x7 ;  /* 0x0000005d08087211 */ /* 0x000fe200078f38ff */
[----:B------:R-:W-:Y:S01]  /*0380*/  ULDC UR4, c[0x0][0x154] ;  /* 0x0000550000047ab9 */ /* 0x000fe20000000800 */
[----:B------:R-:W-:Y:S01]  /*0390*/  SHF.R.S32.HI R10, RZ, 0x1f, R5 ;  /* 0x0000001fff0a7819 */ /* 0x000fe20000011405 */
[----:B------:R-:W-:Y:S01]  /*03a0*/  NOP ;  /* 0x0000000000007918 */ /* 0x000fe20000000000 */
[----:B------:R-:W-:Y:S01]  /*03b0*/  LOP3.LUT R8, R8, 0xffffff80, RZ, 0xc0, !PT ;  /* 0xffffff8008087812 */ /* 0x000fe200078ec0ff */
[----:B------:R-:W2:Y:S01]  /*03c0*/  LDC R14, c[0x0][0x140] ;  /* 0x00005000ff0e7b82 */ /* 0x000ea20000000800 */
[----:B------:R-:W-:Y:S01]  /*03d0*/  LEA.HI R10, R10, R5, RZ, 0x2 ;  /* 0x000000050a0a7211 */ /* 0x000fe200078f10ff */
[----:B------:R-:W-:-:S02]  /*03e0*/  NOP ;  /* 0x0000000000007918 */ /* 0x000fc40000000000 */
[----:B------:R-:W-:Y:S01]  /*03f0*/  IMAD.IADD R8, R93, 0x1, -R8 ;  /* 0x000000015d087824 */ /* 0x000fe200078e0a08 */
[----:B------:R-:W-:-:S03]  /*0400*/  LOP3.LUT R10, R10, 0x3ffffffc, RZ, 0xc0, !PT ;  /* 0x3ffffffc0a0a7812 */ /* 0x000fc600078ec0ff */
[----:B------:R-:W3:Y:S01]  /*0410*/  LDC R12, c[0x0][0x144] ;  /* 0x00005100ff0c7b82 */ /* 0x000ee20000000800 */
[----:B------:R-:W-:Y:S01]  /*0420*/  SHF.R.S32.HI R7, RZ, 0x1f, R8 ;  /* 0x0000001fff077819 */ /* 0x000fe20000011408 */
[----:B------:R-:W-:Y:S01]  /*0430*/  IMAD.IADD R10, R5, 0x1, -R10 ;  /* 0x00000001050a7824 */ /* 0x000fe200078e0a0a */
[----:B------:R-:W-:Y:S02]  /*0440*/  LOP3.LUT P2, RZ, R8, 0x7, RZ, 0xc0, !PT ;  /* 0x0000000708ff7812 */ /* 0x000fe4000784c0ff */
[----:B------:R-:W-:Y:S01]  /*0450*/  LEA.HI R7, R7, R8, RZ, 0x3 ;  /* 0x0000000807077211 */ /* 0x000fe200078f18ff */
[----:B------:R-:W-:Y:S01]  /*0460*/  VIADD R8, R2, 0xffffffff ;  /* 0xffffffff02087836 */ /* 0x000fe20000000000 */
[----:B-----5:R-:W-:Y:S02]  /*0470*/  ISETP.NE.OR P0, PT, R0, RZ, !P0 ;  /* 0x000000ff0000720c */ /* 0x020fe40004705670 */
[--C-:B------:R-:W-:Y:S02]  /*0480*/  SHF.R.S32.HI R0, RZ, 0x3, R7.reuse ;  /* 0x00000003ff007819 */ /* 0x100fe40000011407 */
[----:B------:R-:W-:-:S02]  /*0490*/  SHF.R.S32.HI R7, RZ, 0x1f, R7 ;  /* 0x0000001fff077819 */ /* 0x000fc40000011407 */
[----:B0-----:R-:W-:Y:S02]  /*04a0*/  I2FP.F32.U32 R11, UR8 ;  /* 0x00000008000b7c45 */ /* 0x001fe40008201000 */
[----:B------:R-:W-:Y:S02]  /*04b0*/  LEA.HI R7, R7, R0, RZ, 0x2 ;  /* 0x0000000007077211 */ /* 0x000fe400078f10ff */
[----:B--2---:R-:W-:Y:S02]  /*04c0*/  ISETP.EQ.U32.AND P3, PT, R14, 0x1, PT ;  /* 0x000000010e00780c */ /* 0x004fe40003f62070 */
[----:B-1----:R-:W-:Y:S01]  /*04d0*/  I2FP.F32.U32 R9, R4 ;  /* 0x0000000400097245 */ /* 0x002fe20000201000 */
[----:B------:R-:W-:Y:S01]  /*04e0*/  VOTEU.ALL UP0, P0 ;  /* 0x00000000003f7886 */ /* 0x000fe20000000000 */
[----:B------:R-:W-:Y:S01]  /*04f0*/  LOP3.LUT R7, R7, 0xfffffffc, RZ, 0xc0, !PT ;  /* 0xfffffffc07077812 */ /* 0x000fe200078ec0ff */
[----:B------:R-:W-:Y:S01]  /*0500*/  VOTEU.ALL UP1, P0 ;  /* 0x00000000003f7886 */ /* 0x000fe20000020000 */
[----:B------:R-:W-:Y:S01]  /*0510*/  ISETP.GE.U32.AND P5, PT, R8, 0x2, PT ;  /* 0x000000020800780c */ /* 0x000fe20003fa6070 */
[----:B------:R-:W-:Y:S01]  /*0520*/  FMUL R13, R9, UR4 ;  /* 0x00000004090d7c20 */ /* 0x000fe20008400000 */
[----:B------:R-:W0:Y:S01]  /*0530*/  @!UP0 S2UR UR7, SR_CgaCtaId ;  /* 0x00000000000789c3 */ /* 0x000e220000008800 */
[----:B------:R-:W-:Y:S01]  /*0540*/  ULDC UR4, c[0x0][0x150] ;  /* 0x0000540000047ab9 */ /* 0x000fe20000000800 */
[----:B------:R-:W-:-:S02]  /*0550*/  IMAD.IADD R7, R0, 0x1, -R7 ;  /* 0x0000000100077824 */ /* 0x000fc400078e0a07 */
[----:B------:R-:W-:Y:S01]  /*0560*/  FMUL R11, R11, UR4 ;  /* 0x000000040b0b7c20 */ /* 0x000fe20008400000 */
[----:B------:R-:W-:Y:S01]  /*0570*/  SHF.R.S32.HI R0, RZ, 0x1f, R3 ;  /* 0x0000001fff007819 */ /* 0x000fe20000011403 */
[----:B------:R-:W1:Y:S01]  /*0580*/  F2I.U32.TRUNC.NTZ R13, R13 ;  /* 0x0000000d000d7305 */ /* 0x000e62000020f000 */
[----:B------:R-:W-:Y:S01]  /*0590*/  IMAD R7, R10, 0x4, R7 ;  /* 0x000000040a077824 */ /* 0x000fe200078e0207 */
[----:B------:R-:W-:Y:S01]  /*05a0*/  UMOV UR4, 0x20 ;  /* 0x0000002000047882 */ /* 0x000fe20000000000 */
[----:B------:R-:W2:Y:S01]  /*05b0*/  LDC R9, c[0x0][0x148] ;  /* 0x00005200ff097b82 */ /* 0x000ea20000000800 */
[----:B------:R-:W-:Y:S01]  /*05c0*/  LEA.HI R0, R0, R3, RZ, 0x2 ;  /* 0x0000000300007211 */ /* 0x000fe200078f10ff */
[----:B------:R-:W-:Y:S01]  /*05d0*/  IMAD.SHL.U32 R10, R7, 0x4, RZ ;  /* 0x00000004070a7824 */ /* 0x000fe200078e00ff */
[----:B------:R-:W-:Y:S01]  /*05e0*/  @!UP0 UMOV UR6, 0x400 ;  /* 0x0000040000068882 */ /* 0x000fe20000000000 */
[----:B------:R-:W-:-:S04]  /*05f0*/  @!UP0 UIADD3 UR4, -UR4, 0x100000, URZ ;  /* 0x0010000004048890 */ /* 0x000fc8000fffe13f */
[----:B------:R-:W-:Y:S02]  /*0600*/  @!UP0 USHF.L.U32 UR5, UR4, 0xb, URZ ;  /* 0x0000000b04058899 */ /* 0x000fe4000800063f */
[----:B------:R-:W-:Y:S01]  /*0610*/  @!UP0 USHF.L.U32 UR4, UR4, 0x1, URZ ;  /* 0x0000000104048899 */ /* 0x000fe2000800063f */
[----:B------:R-:W5:Y:S01]  /*0620*/  F2I.U32.TRUNC.NTZ R11, R11 ;  /* 0x0000000b000b7305 */ /* 0x000f62000020f000 */
[----:B------:R-:W-:Y:S02]  /*0630*/  LOP3.LUT R0, R0, 0xfffffffc, RZ, 0xc0, !PT ;  /* 0xfffffffc00007812 */ /* 0x000fe400078ec0ff */
[----:B------:R-:W-:-:S03]  /*0640*/  LOP3.LUT R19, R7, 0xc, R10, 0x78, !PT ;  /* 0x0000000c07137812 */ /* 0x000fc600078e780a */
[----:B------:R-:W-:Y:S02]  /*0650*/  IMAD.IADD R3, R3, 0x1, -R0 ;  /* 0x0000000103037824 */ /* 0x000fe400078e0a00 */
[----:B-1----:R-:W-:Y:S01]  /*0660*/  IMAD.MOV R22, RZ, RZ, -R13 ;  /* 0x000000ffff167224 */ /* 0x002fe200078e0a0d */
[----:B0-----:R-:W-:Y:S02]  /*0670*/  @!UP0 ULEA UR6, UR7, UR6, 0x18 ;  /* 0x0000000607068291 */ /* 0x001fe4000f8ec03f */
[----:B------:R-:W-:Y:S01]  /*0680*/  ISETP.NE.AND P1, PT, R3, 0x3, PT ;  /* 0x000000030300780c */ /* 0x000fe20003f25270 */
[----:B------:R-:W-:Y:S01]  /*0690*/  VOTEU.ALL UP0, P0 ;  /* 0x00000000003f7886 */ /* 0x000fe20000000000 */
[----:B------:R-:W-:Y:S01]  /*06a0*/  ISETP.LT.U32.AND P0, PT, R19, 0x2, !P2 ;  /* 0x000000021300780c */ /* 0x000fe20005701070 */
[----:B-----5:R-:W-:Y:S01]  /*06b0*/  IMAD.MOV R11, RZ, RZ, -R11 ;  /* 0x000000ffff0b7224 */ /* 0x020fe200078e0a0b */
[----:B------:R-:W-:Y:S02]  /*06c0*/  ISETP.EQ.OR P1, PT, R3, RZ, !P1 ;  /* 0x000000ff0300720c */ /* 0x000fe40004f22670 */
[C---:B------:R-:W-:Y:S01]  /*06d0*/  ISETP.NE.AND P2, PT, R2.reuse, RZ, PT ;  /* 0x000000ff0200720c */ /* 0x040fe20003f45270 */
[----:B--2---:R-:W-:Y:S01]  /*06e0*/  IMAD R0, R9, R22, R4 ;  /* 0x0000001609007224 */ /* 0x004fe200078e0204 */
[----:B------:R-:W-:Y:S01]  /*06f0*/  ISETP.EQ.AND P1, PT, R2, RZ, P1 ;  /* 0x000000ff0200720c */ /* 0x000fe20000f22270 */
[----:B---3--:R-:W-:Y:S01]  /*0700*/  IMAD R7, R12, R11, UR8 ;  /* 0x000000080c077e24 */ /* 0x008fe2000f8e020b */
[----:B------:R-:W0:Y:S02]  /*0710*/  FENCE.VIEW.ASYNC.S ;  /* 0x00000000000073c6 */ /* 0x000e240000000000 */
[----:B0-----:R0:W1:Y:S01]  /*0720*/  @!UP0 SYNCS.EXCH.64 URZ, [UR6+0x80], UR4 ;  /* 0x00008004063f85b2 */ /* 0x0010620008000100 */
[----:B------:R-:W-:-:S02]  /*0730*/  ISETP.NE.AND P4, PT, R0, R19, PT ;  /* 0x000000130000720c */ /* 0x000fc40003f85270 */
[----:B------:R-:W-:Y:S02]  /*0740*/  SEL R18, RZ, 0x1, !P1 ;  /* 0x00000001ff127807 */ /* 0x000fe40004800000 */
[----:B------:R-:W-:Y:S02]  /*0750*/  ISETP.EQ.OR P4, PT, R7, RZ, !P4 ;  /* 0x000000ff0700720c */ /* 0x000fe40006782670 */
[----:B------:R-:W-:Y:S02]  /*0760*/  LOP3.LUT R0, R93, 0x7f, RZ, 0xc0, !PT ;  /* 0x0000007f5d007812 */ /* 0x000fe400078ec0ff */
[----:B------:R-:W-:Y:S02]  /*0770*/  PLOP3.LUT P0, PT, P0, P4, PT, 0x80, 0x0 ;  /* 0x000000000000781c */ /* 0x000fe40000709070 */
[----:B------:R-:W-:Y:S02]  /*0780*/  SEL R18, R18, 0x2, P5 ;  /* 0x0000000212127807 */ /* 0x000fe40002800000 */
[----:B------:R-:W-:Y:S01]  /*0790*/  P2R R101, PR, RZ, 0x1 ;  /* 0x00000001ff657803 */ /* 0x000fe20000000000 */
[----:B------:R0:W2:Y:S01]  /*07a0*/  @!UP1 SYNCS.EXCH.64 URZ, [UR6+0x88], UR4 ;  /* 0x00008804063f95b2 */ /* 0x0000a20008000100 */
[----:B------:R-:W-:Y:S01]  /*07b0*/  NOP ;  /* 0x0000000000007918 */ /* 0x000fe20000000000 */
[----:B------:R-:W-:Y:S06]  /*07c0*/  @!P3 BRA `(.L_x_3) ;  /* 0x000000000008b947 */ /* 0x000fec0003800000 */
[----:B-12-4-:R-:W-:Y:S01]  /*07d0*/  UCGABAR_ARV ;  /* 0x00000000000079c7 */ /* 0x016fe20008000000 */
[----:B------:R-:W-:Y:S05]  /*07e0*/  BRA `(.L_x_4) ;  /* 0x0000000000047947 */ /* 0x000fea0003800000 */
.L_x_3:
[----:B-12-4-:R-:W-:Y:S01]  /*07f0*/  NOP ;  /* 0x0000000000007918 */ /* 0x016fe20000000000 */
.L_x_4:
[----:B------:R-:W1:Y:S01]  /*0800*/  LDC R2, c[0x0][0x65c] ;  /* 0x00019700ff027b82 */ /* 0x000e620000000800 */
[----:B------:R-:W-:Y:S02]  /*0810*/  IMAD.U32 R10, RZ, RZ, UR8 ;  /* 0x00000008ff0a7e24 */ /* 0x000fe4000f8e00ff */
[----:B------:R-:W-:Y:S01]  /*0820*/  IMAD.MOV.U32 R11, RZ, RZ, RZ ;  /* 0x000000ffff0b7224 */ /* 0x000fe200078e00ff */
[----:B-1----:R-:W-:-:S04]  /*0830*/  ISETP.NE.AND P1, PT, R2, 0x1, PT ;  /* 0x000000010200780c */ /* 0x002fc80003f25270 */
[----:B------:R-:W-:-:S09]  /*0840*/  P2R R5, PR, RZ, 0x2 ;  /* 0x00000002ff057803 */ /* 0x000fd20000000000 */
[----:B------:R-:W1:Y:S01]  /*0850*/  @P1 LDC R17, c[0x0][0x10] ;  /* 0x00000400ff111b82 */ /* 0x000e620000000800 */
[----:B------:R-:W-:Y:S02]  /*0860*/  @P1 IMAD.MOV.U32 R5, RZ, RZ, RZ ;  /* 0x000000ffff051224 */ /* 0x000fe400078e00ff */
[----:B------:R-:W-:-:S05]  /*0870*/  @P1 IMAD.MOV.U32 R15, RZ, RZ, RZ ;  /* 0x000000ffff0f1224 */ /* 0x000fca00078e00ff */
[----:B------:R-:W2:Y:S01]  /*0880*/  @!P1 LDC R13, c[0x0][0xc] ;  /* 0x00000300ff0d9b82 */ /* 0x000ea20000000800 */
[----:B0-----:R-:W-:Y:S01]  /*0890*/  ULDC UR4, c[0x0][0xc] ;  /* 0x0000030000047ab9 */ /* 0x001fe20000000800 */
[----:B------:R-:W-:Y:S01]  /*08a0*/  ULDC UR5, c[0x0][0x10] ;  /* 0x0000040000057ab9 */ /* 0x000fe20000000800 */
[----:B------:R-:W-:Y:S01]  /*08b0*/  ULDC UR6, c[0x0][0x14] ;  /* 0x0000050000067ab9 */ /* 0x000fe20000000800 */
[----:B------:R-:W-:-:S04]  /*08c0*/  UIMAD.WIDE.U32 UR4, UR4, UR5, URZ ;  /* 0x00000005040472a5 */ /* 0x000fc8000f8e003f */
[----:B------:R-:W-:Y:S02]  /*08d0*/  UIMAD.WIDE.U32 UR36, UR4, UR6, URZ ;  /* 0x00000006042472a5 */ /* 0x000fe4000f8e003f */
[----:B------:R-:W-:-:S04]  /*08e0*/  UIMAD UR42, UR5, UR6, URZ ;  /* 0x00000006052a72a4 */ /* 0x000fc8000f8e023f */
[----:B------:R-:W-:Y:S01]  /*08f0*/  UIADD3 UR42, UR37, UR42, URZ ;  /* 0x0000002a252a7290 */ /* 0x000fe2000fffe03f */
[----:B-1----:R-:W-:-:S04]  /*0900*/  @P1 IMAD.WIDE.U32 R16, R17, UR8, R4 ;  /* 0x0000000811101c25 */ /* 0x002fc8000f8e0004 */
[----:B------:R-:W-:Y:S02]  /*0910*/  @P1 IMAD.IADD R17, R17, 0x1, R15 ;  /* 0x0000000111111824 */ /* 0x000fe400078e020f */
[----:B--2---:R-:W-:-:S04]  /*0920*/  @!P1 IMAD.WIDE.U32 R10, R4, R13, R10 ;  /* 0x0000000d040a9225 */ /* 0x004fc800078e000a */
[----:B------:R-:W-:Y:S02]  /*0930*/  @!P1 IMAD.MOV.U32 R16, RZ, RZ, R10 ;  /* 0x000000ffff109224 */ /* 0x000fe400078e000a */
[----:B------:R-:W-:Y:S01]  /*0940*/  @!P1 IMAD.MOV.U32 R17, RZ, RZ, R11 ;  /* 0x000000ffff119224 */ /* 0x000fe200078e000b */
[----:B------:R-:W-:Y:S06]  /*0950*/  @!P3 BRA `(.L_x_5) ;  /* 0x00000000000cb947 */ /* 0x000fec0003800000 */
[----:B------:R-:W-:Y:S01]  /*0960*/  UCGABAR_WAIT ;  /* 0x0000000000007dc7 */ /* 0x000fe20008000000 */
[----:B------:R-:W-:Y:S01]  /*0970*/  CCTL.IVALL ;  /* 0x00000000ff00798f */ /* 0x000fe20002000000 */
[----:B------:R-:W-:Y:S05]  /*0980*/  BRA `(.L_x_6) ;  /* 0x0000000000047947 */ /* 0x000fea0003800000 */
.L_x_5:
[----:B------:R-:W-:Y:S06]  /*0990*/  BAR.SYNC.DEFER_BLOCKING 0x0 ;  /* 0x0000000000007b1d */ /* 0x000fec0000010000 */
.L_x_6:
[----:B------:R-:W-:Y:S05]  /*09a0*/  @!P2 BRA `(.L_x_7) ;  /* 0x000000500030a947 */ /* 0x000fea0003800000 */
[----:B------:R-:W-:-:S13]  /*09b0*/  ISETP.GT.U32.AND P0, PT, R8, 0x1, PT ;  /* 0x000000010800780c */ /* 0x000fda0003f04070 */
[----:B------:R-:W-:Y:S05]  /*09c0*/  @P0 EXIT ;  /* 0x000000000000094d */ /* 0x000fea0003800000 */
[----:B------:R-:W-:Y:S01]  /*09d0*/  ULDC.64 UR4, c[0x0][0x650] ;  /* 0x0001940000047ab9 */ /* 0x000fe20000000a00 */
[----:B------:R-:W-:Y:S01]  /*09e0*/  PRMT R3, RZ, 0x7610, R3 ;  /* 0x00007610ff037816 */ /* 0x000fe20000000003 */
[----:B------:R-:W-:Y:S01]  /*09f0*/  IMAD.MOV.U32 R99, RZ, RZ, -0x1 ;  /* 0xffffffffff637424 */ /* 0x000fe200078e00ff */
[----:B------:R-:W-:Y:S01]  /*0a00*/  ISETP.GE.U32.AND P0, PT, R16, UR4, PT ;  /* 0x0000000410007c0c */ /* 0x000fe2000bf06070 */
[----:B------:R-:W-:Y:S02]  /*0a10*/  IMAD.MOV.U32 R100, RZ, RZ, -0x1 ;  /* 0xffffffffff647424 */ /* 0x000fe400078e00ff */
[----:B------:R-:W-:Y:S01]  /*0a20*/  IMAD.MOV.U32 R88, RZ, RZ, -0x1 ;  /* 0xffffffffff587424 */ /* 0x000fe200078e00ff */
[----:B------:R-:W-:-:S13]  /*0a30*/  ISETP.GE.U32.AND.EX P0, PT, R17, UR5, PT, P0 ;  /* 0x0000000511007c0c */ /* 0x000fda000bf06100 */
[----:B------:R-:W-:Y:S05]  /*0a40*/  @P0 BRA `(.L_x_8) ;  /* 0x0000000400280947 */ /* 0x000fea0003800000 */
[----:B------:R-:W0:Y:S01]  /*0a50*/  LDC.64 R24, c[0x0][0x628] ;  /* 0x00018a00ff187b82 */ /* 0x000e220000000a00 */
[----:B------:R-:W-:Y:S02]  /*0a60*/  IMAD.MOV.U32 R10, RZ, RZ, R16 ;  /* 0x000000ffff0a7224 */ /* 0x000fe400078e0010 */
[----:B------:R-:W-:-:S05]  /*0a70*/  IMAD.MOV.U32 R11, RZ, RZ, R17 ;  /* 0x000000ffff0b7224 */ /* 0x000fca00078e0011 */
[----:B------:R-:W1:Y:S08]  /*0a80*/  LDC R8, c[0x0][0x630] ;  /* 0x00018c00ff087b82 */ /* 0x000e700000000800 */
[----:B------:R-:W2:Y:S01]  /*0a90*/  LDC.64 R26, c[0x0][0x620] ;  /* 0x00018800ff1a7b82 */ /* 0x000ea20000000a00 */
[----:B0-----:R-:W-:-:S04]  /*0aa0*/  ISETP.NE.U32.AND P0, PT, R24, RZ, PT ;  /* 0x000000ff1800720c */ /* 0x001fc80003f05070 */
[----:B------:R-:W-:-:S13]  /*0ab0*/  ISETP.NE.AND.EX P0, PT, R25, RZ, PT, P0 ;  /* 0x000000ff1900720c */ /* 0x000fda0003f05300 */
[----:B-12---:R-:W-:Y:S05]  /*0ac0*/  @!P0 BRA `(.L_x_9) ;  /* 0x0000000000288947 */ /* 0x006fea0003800000 */
[----:B------:R-:W0:Y:S02]  /*0ad0*/  LDC R3, c[0x0][0x634] ;  /* 0x00018d00ff037b82 */ /* 0x000e240000000800 */
[----:B0-----:R-:W-:-:S05]  /*0ae0*/  IADD3 R3, P0, R16, R3, RZ ;  /* 0x0000000310037210 */ /* 0x001fca0007f1e0ff */
[----:B------:R-:W-:-:S04]  /*0af0*/  IMAD.X R21, RZ, RZ, R17, P0 ;  /* 0x000000ffff157224 */ /* 0x000fc800000e0611 */
[----:B------:R-:W-:-:S04]  /*0b00*/  IMAD.WIDE.U32 R10, R21, R24, RZ ;  /* 0x00000018150a7225 */ /* 0x000fc800078e00ff */
[----:B------:R-:W-:-:S04]  /*0b10*/  IMAD.WIDE.U32 R12, P0, R3, R25, R10 ;  /* 0x00000019030c7225 */ /* 0x000fc8000780000a */
[----:B------:R-:W-:-:S04]  /*0b20*/  IMAD.WIDE.U32 R10, R3, R24, RZ ;  /* 0x00000018030a7225 */ /* 0x000fc800078e00ff */
[----:B------:R-:W-:Y:S01]  /*0b30*/  IMAD.X R15, RZ, RZ, RZ, P0 ;  /* 0x000000ffff0f7224 */ /* 0x000fe200000e06ff */
[----:B------:R-:W-:Y:S01]  /*0b40*/  IADD3 RZ, P0, R11, R12, RZ ;  /* 0x0000000c0bff7210 */ /* 0x000fe20007f1e0ff */
[----:B------:R-:W-:-:S04]  /*0b50*/  IMAD.MOV.U32 R14, RZ, RZ, R13 ;  /* 0x000000ffff0e7224 */ /* 0x000fc800078e000d */
[----:B------:R-:W-:-:S08]  /*0b60*/  IMAD.WIDE.U32.X R10, R21, R25, R14, P0 ;  /* 0x00000019150a7225 */ /* 0x000fd000000e040e */
.L_x_9:
[----:B------:R-:W0:Y:S01]  /*0b70*/  LDC.64 R30, c[0x0][0x640] ;  /* 0x00019000ff1e7b82 */ /* 0x000e220000000a00 */
[--C-:B------:R-:W-:Y:S01]  /*0b80*/  SHF.R.U64 R88, R10, R8, R11.reuse ;  /* 0x000000080a587219 */ /* 0x100fe2000000120b */
[----:B------:R-:W-:Y:S01]  /*0b90*/  IMAD R22, R9, R22, R4 ;  /* 0x0000001609167224 */ /* 0x000fe200078e0204 */
[----:B------:R-:W-:Y:S01]  /*0ba0*/  SHF.R.U32.HI R3, RZ, R8, R11 ;  /* 0x00000008ff037219 */ /* 0x000fe2000001160b */
[----:B------:R-:W-:Y:S01]  /*0bb0*/  IMAD.MOV.U32 R23, RZ, RZ, 0x1 ;  /* 0x00000001ff177424 */ /* 0x000fe200078e00ff */
[----:B------:R-:W-:-:S03]  /*0bc0*/  IADD3 R5, P0, RZ, -R88, RZ ;  /* 0x80000058ff057210 */ /* 0x000fc60007f1e0ff */
[----:B------:R-:W1:Y:S02]  /*0bd0*/  LDC R12, c[0x0][0x618] ;  /* 0x00018600ff0c7b82 */ /* 0x000e640000000800 */
[----:B------:R-:W-:Y:S02]  /*0be0*/  IMAD.X R3, RZ, RZ, ~R3, P0 ;  /* 0x000000ffff037224 */ /* 0x000fe400000e0e03 */
[----:B------:R-:W-:-:S04]  /*0bf0*/  IMAD.WIDE.U32 R10, R5, R26, R16 ;  /* 0x0000001a050a7225 */ /* 0x000fc800078e0010 */
[----:B------:R-:W2:Y:S01]  /*0c00*/  LDC R20, c[0x0][0x608] ;  /* 0x00018200ff147b82 */ /* 0x000ea20000000800 */
[----:B------:R-:W-:Y:S02]  /*0c10*/  IMAD R8, R3, R26, RZ ;  /* 0x0000001a03087224 */ /* 0x000fe400078e02ff */
[----:B------:R-:W-:Y:S02]  /*0c20*/  IMAD.MOV.U32 R3, RZ, RZ, -0x1 ;  /* 0xffffffffff037424 */ /* 0x000fe400078e00ff */
[----:B------:R-:W-:-:S03]  /*0c30*/  IMAD R5, R5, R27, R8 ;  /* 0x0000001b05057224 */ /* 0x000fc600078e0208 */
[----:B------:R-:W3:Y:S01]  /*0c40*/  LDC R28, c[0x0][0x658] ;  /* 0x00019600ff1c7b82 */ /* 0x000ee20000000800 */
[----:B------:R-:W-:Y:S01]  /*0c50*/  IMAD.IADD R5, R11, 0x1, R5 ;  /* 0x000000010b057824 */ /* 0x000fe200078e0205 */
[----:B0-----:R-:W-:-:S04]  /*0c60*/  ISETP.NE.U32.AND P0, PT, R30, RZ, PT ;  /* 0x000000ff1e00720c */ /* 0x001fc80003f05070 */
[----:B------:R-:W-:Y:S02]  /*0c70*/  ISETP.NE.AND.EX P0, PT, R31, RZ, PT, P0 ;  /* 0x000000ff1f00720c */ /* 0x000fe40003f05300 */
[----:B------:R-:W0:Y:S01]  /*0c80*/  LDC R24, c[0x0][0x600] ;  /* 0x00018000ff187b82 */ /* 0x000e220000000800 */
[-CC-:B-1----:R-:W-:Y:S02]  /*0c90*/  SHF.R.U64 R14, R10, R12.reuse, R5.reuse ;  /* 0x0000000c0a0e7219 */ /* 0x182fe40000001205 */
[----:B------:R-:W-:-:S05]  /*0ca0*/  SHF.R.U32.HI R5, RZ, R12, R5 ;  /* 0x0000000cff057219 */ /* 0x000fca0000011605 */
[----:B------:R-:W1:Y:S01]  /*0cb0*/  LDC R15, c[0x0][0x648] ;  /* 0x00019200ff0f7b82 */ /* 0x000e620000000800 */
[-CC-:B--2---:R-:W-:Y:S02]  /*0cc0*/  SHF.R.U64 R27, R14, R20.reuse, R5.reuse ;  /* 0x000000140e1b7219 */ /* 0x184fe40000001205 */
[----:B------:R-:W-:-:S05]  /*0cd0*/  SHF.R.U32.HI R5, RZ, R20, R5 ;  /* 0x00000014ff057219 */ /* 0x000fca0000011605 */
[----:B------:R-:W2:Y:S01]  /*0ce0*/  LDC R21, c[0x0][0x638] ;  /* 0x00018e00ff157b82 */ /* 0x000ea20000000800 */
[-CC-:B---3--:R-:W-:Y:S02]  /*0cf0*/  SHF.R.U64 R20, R27, R28.reuse, R5.reuse ;  /* 0x0000001c1b147219 */ /* 0x188fe40000001205 */
[-C--:B------:R-:W-:Y:S02]  /*0d00*/  SHF.L.U32 R3, R3, R28.reuse, RZ ;  /* 0x0000001c03037219 */ /* 0x080fe400000006ff */
[----:B------:R-:W-:Y:S01]  /*0d10*/  SHF.R.U32.HI R5, RZ, R28, R5 ;  /* 0x0000001cff057219 */ /* 0x000fe20000011605 */
[----:B------:R-:W-:Y:S01]  /*0d20*/  IMAD.MOV.U32 R4, RZ, RZ, R20 ;  /* 0x000000ffff047224 */ /* 0x000fe200078e0014 */
[----:B------:R-:W-:Y:S01]  /*0d30*/  LOP3.LUT R12, RZ, R3, RZ, 0x33, !PT ;  /* 0x00000003ff0c7212 */ /* 0x000fe200078e33ff */
[----:B------:R-:W3:Y:S01]  /*0d40*/  LDC R25, c[0x0][0x610] ;  /* 0x00018400ff197b82 */ /* 0x000ee20000000800 */
[----:B------:R-:W-:Y:S05]  /*0d50*/  @!P0 BRA `(.L_x_10) ;  /* 0x0000000000288947 */ /* 0x000fea0003800000 */
[----:B------:R-:W4:Y:S02]  /*0d60*/  LDC R3, c[0x0][0x64c] ;  /* 0x00019300ff037b82 */ /* 0x000f240000000800 */
[----:B----4-:R-:W-:-:S05]  /*0d70*/  IADD3 R3, P0, R20, R3, RZ ;  /* 0x0000000314037210 */ /* 0x010fca0007f1e0ff */
        /* <DEDUP_REMOVED lines=8> */
.L_x_10:
[----:B-1----:R-:W-:Y:S01]  /*0e00*/  SHF.R.U64 R4, R4, R15, R5 ;  /* 0x0000000f04047219 */ /* 0x002fe20000001205 */
[----:B0-----:R-:W-:Y:S01]  /*0e10*/  VIADD R5, R24, 0xffffffff ;  /* 0xffffffff18057836 */ /* 0x001fe20000000000 */
[----:B------:R-:W-:Y:S02]  /*0e20*/  SHF.L.U32 R3, R23, R28, RZ ;  /* 0x0000001c17037219 */ /* 0x000fe400000006ff */
[----:B------:R-:W-:Y:S01]  /*0e30*/  LOP3.LUT R12, R27, R12, RZ, 0xc0, !PT ;  /* 0x0000000c1b0c7212 */ /* 0x000fe200078ec0ff */
[----:B------:R-:W-:Y:S01]  /*0e40*/  IMAD.MOV R8, RZ, RZ, -R4 ;  /* 0x000000ffff087224 */ /* 0x000fe200078e0a04 */
[----:B------:R-:W-:-:S03]  /*0e50*/  SEL R7, R7, R22, !P1 ;  /* 0x0000001607077207 */ /* 0x000fc60004800000 */
[----:B------:R-:W-:Y:S01]  /*0e60*/  IMAD R12, R3, R4, R12 ;  /* 0x00000004030c7224 */ /* 0x000fe200078e020c */
[----:B------:R-:W-:Y:S01]  /*0e70*/  LOP3.LUT R4, R14, R5, RZ, 0xc0, !PT ;  /* 0x000000050e047212 */ /* 0x000fe200078ec0ff */
[----:B--2---:R-:W-:Y:S02]  /*0e80*/  IMAD R3, R8, R21, R20 ;  /* 0x0000001508037224 */ /* 0x004fe400078e0214 */
[----:B---3--:R-:W-:Y:S02]  /*0e90*/  IMAD R7, R12, R25, R7 ;  /* 0x000000190c077224 */ /* 0x008fe400078e0207 */
[----:B------:R-:W-:Y:S02]  /*0ea0*/  IMAD.MOV.U32 R5, RZ, RZ, 0x1 ;  /* 0x00000001ff057424 */ /* 0x000fe400078e00ff */
[----:B------:R-:W-:-:S03]  /*0eb0*/  IMAD R4, R3, R24, R4 ;  /* 0x0000001803047224 */ /* 0x000fc600078e0204 */
[----:B------:R-:W-:Y:S02]  /*0ec0*/  PRMT R3, R5, 0x7610, R3 ;  /* 0x0000761005037816 */ /* 0x000fe40000000003 */
[----:B------:R-:W-:Y:S02]  /*0ed0*/  SEL R100, R4, R7, !P1 ;  /* 0x0000000704647207 */ /* 0x000fe40004800000 */
[----:B------:R-:W-:-:S07]  /*0ee0*/  SEL R99, R7, R4, !P1 ;  /* 0x0000000407637207 */ /* 0x000fce0004800000 */
.L_x_8:
[----:B------:R-:W-:-:S08]  /*0ef0*/  NOP ;  /* 0x0000000000007918 */ /* 0x000fd00000000000 */
[----:B------:R-:W0:Y:S02]  /*0f00*/  USETMAXREG.TRY_ALLOC.CTAPOOL UP0, 0xe8 ;  /* 0x000000e8000079c8 */ /* 0x000e240008000600 */
[----:B0-----:R-:W-:-:S13]  /*0f10*/  PLOP3.LUT P0, PT, PT, PT, UP0, 0x80, 0x0 ;  /* 0x000000000000781c */ /* 0x001fda0003f0f008 */
[----:B------:R-:W-:Y:S05]  /*0f20*/  @!P0 BRA `(.L_x_8) ;  /* 0xfffffffc00f08947 */ /* 0x000fea000383ffff */
[----:B------:R-:W-:Y:S01]  /*0f30*/  ULDC.64 UR4, c[0x0][0x598] ;  /* 0x0001660000047ab9 */ /* 0x000fe20000000a00 */
[----:B------:R-:W-:Y:S01]  /*0f40*/  ULDC.64 UR38, c[0x0][0x208] ;  /* 0x0000820000267ab9 */ /* 0x000fe20000000a00 */
[----:B------:R-:W-:-:S04]  /*0f50*/  ISETP.NE.U32.AND P0, PT, RZ, UR4, PT ;  /* 0x00000004ff007c0c */ /* 0x000fc8000bf05070 */
[----:B------:R-:W-:-:S13]  /*0f60*/  ISETP.NE.AND.EX P0, PT, RZ, UR5, PT, P0 ;  /* 0x00000005ff007c0c */ /* 0x000fda000bf05300 */
[----:B------:R-:W-:Y:S05]  /*0f70*/  @!P0 BRA `(.L_x_11) ;  /* 0x00000000001c8947 */ /* 0x000fea0003800000 */
[----:B------:R-:W0:Y:S02]  /*0f80*/  LDC.64 R4, c[0x0][0x598] ;  /* 0x00016600ff047b82 */ /* 0x000e240000000a00 */
[----:B0-----:R-:W2:Y:S02]  /*0f90*/  LDG.E.64 R4, desc[UR38][R4.64] ;  /* 0x0000002604047981 */ /* 0x001ea4000c1e1b00 */
[----:B--2---:R-:W-:-:S04]  /*0fa0*/  ISETP.NE.U32.AND P0, PT, R4, RZ, PT ;  /* 0x000000ff0400720c */ /* 0x004fc80003f05070 */
[----:B------:R-:W-:-:S13]  /*0fb0*/  ISETP.NE.AND.EX P0, PT, R5, RZ, PT, P0 ;  /* 0x000000ff0500720c */ /* 0x000fda0003f05300 */
[----:B------:R-:W-:Y:S05]  /*0fc0*/  @!P0 BRA `(.L_x_11) ;  /* 0x0000000000088947 */ /* 0x000fea0003800000 */
[----:B------:R0:W5:Y:S01]  /*0fd0*/  LD.E R89, desc[UR38][R4.64] ;  /* 0x0000002604597980 */ /* 0x000162000c101900 */
[----:B------:R-:W-:Y:S05]  /*0fe0*/  BRA `(.L_x_12) ;  /* 0x0000000000247947 */ /* 0x000fea0003800000 */
.L_x_11:
[----:B------:R-:W-:Y:S02]  /*0ff0*/  ULDC.64 UR4, c[0x0][0x588] ;  /* 0x0001620000047ab9 */ /* 0x000fe40000000a00 */
[----:B------:R-:W-:-:S04]  /*1000*/  ISETP.NE.U32.AND P0, PT, RZ, UR4, PT ;  /* 0x00000004ff007c0c */ /* 0x000fc8000bf05070 */
[----:B------:R-:W-:-:S13]  /*1010*/  ISETP.NE.AND.EX P0, PT, RZ, UR5, PT, P0 ;  /* 0x00000005ff007c0c */ /* 0x000fda000bf05300 */
[----:B------:R-:W-:Y:S05]  /*1020*/  @!P0 BRA `(.L_x_13) ;  /* 0x00000000000c8947 */ /* 0x000fea0003800000 */
[----:B------:R-:W0:Y:S02]  /*1030*/  LDC.64 R4, c[0x0][0x588] ;  /* 0x00016200ff047b82 */ /* 0x000e240000000a00 */
[----:B0-----:R1:W5:Y:S01]  /*1040*/  LDG.E R89, desc[UR38][R4.64] ;  /* 0x0000002604597981 */ /* 0x001362000c1e1900 */
[----:B------:R-:W-:Y:S05]  /*1050*/  BRA `(.L_x_12) ;  /* 0x0000000000087947 */ /* 0x000fea0003800000 */
.L_x_13:
[----:B------:R-:W-:Y:S02]  /*1060*/  ULDC UR4, c[0x0][0x580] ;  /* 0x0001600000047ab9 */ /* 0x000fe40000000800 */
[----:B------:R-:W-:-:S07]  /*1070*/  IMAD.U32 R89, RZ, RZ, UR4 ;  /* 0x00000004ff597e24 */ /* 0x000fce000f8e00ff */
.L_x_12:
[----:B------:R-:W-:Y:S02]  /*1080*/  ULDC.64 UR4, c[0x0][0x5a0] ;  /* 0x0001680000047ab9 */ /* 0x000fe40000000a00 */
[----:B------:R-:W-:-:S04]  /*1090*/  ISETP.NE.U32.AND P0, PT, RZ, UR4, PT ;  /* 0x00000004ff007c0c */ /* 0x000fc8000bf05070 */
[----:B------:R-:W-:-:S13]  /*10a0*/  ISETP.NE.AND.EX P0, PT, RZ, UR5, PT, P0 ;  /* 0x00000005ff007c0c */ /* 0x000fda000bf05300 */
[----:B------:R-:W-:Y:S05]  /*10b0*/  @!P0 BRA `(.L_x_14) ;  /* 0x00000000001c8947 */ /* 0x000fea0003800000 */
[----:B01----:R-:W0:Y:S02]  /*10c0*/  LDC.64 R4, c[0x0][0x5a0] ;  /* 0x00016800ff047b82 */ /* 0x003e240000000a00 */
[----:B0-----:R-:W2:Y:S02]  /*10d0*/  LDG.E.64 R4, desc[UR38][R4.64] ;  /* 0x0000002604047981 */ /* 0x001ea4000c1e1b00 */
[----:B--2---:R-:W-:-:S04]  /*10e0*/  ISETP.NE.U32.AND P0, PT, R4, RZ, PT ;  /* 0x000000ff0400720c */ /* 0x004fc80003f05070 */
[----:B------:R-:W-:-:S13]  /*10f0*/  ISETP.NE.AND.EX P0, PT, R5, RZ, PT, P0 ;  /* 0x000000ff0500720c */ /* 0x000fda0003f05300 */
[----:B------:R-:W-:Y:S05]  /*1100*/  @!P0 BRA `(.L_x_14) ;  /* 0x0000000000088947 */ /* 0x000fea0003800000 */
[----:B------:R0:W5:Y:S01]  /*1110*/  LD.E R90, desc[UR38][R4.64] ;  /* 0x00000026045a7980 */ /* 0x000162000c101900 */
[----:B------:R-:W-:Y:S05]  /*1120*/  BRA `(.L_x_15) ;  /* 0x0000000000247947 */ /* 0x000fea0003800000 */
.L_x_14:
[----:B------:R-:W-:Y:S02]  /*1130*/  ULDC.64 UR4, c[0x0][0x590] ;  /* 0x0001640000047ab9 */ /* 0x000fe40000000a00 */
[----:B------:R-:W-:-:S04]  /*1140*/  ISETP.NE.U32.AND P0, PT, RZ, UR4, PT ;  /* 0x00000004ff007c0c */ /* 0x000fc8000bf05070 */
[----:B------:R-:W-:-:S13]  /*1150*/  ISETP.NE.AND.EX P0, PT, RZ, UR5, PT, P0 ;  /* 0x00000005ff007c0c */ /* 0x000fda000bf05300 */
[----:B------:R-:W-:Y:S05]  /*1160*/  @!P0 BRA `(.L_x_16) ;  /* 0x00000000000c8947 */ /* 0x000fea0003800000 */
[----:B------:R-:W2:Y:S02]  /*1170*/  LDC.64 R90, c[0x0][0x590] ;  /* 0x00016400ff5a7b82 */ /* 0x000ea40000000a00 */
[----:B--2---:R2:W5:Y:S01]  /*1180*/  LDG.E R90, desc[UR38][R90.64] ;  /* 0x000000265a5a7981 */ /* 0x004562000c1e1900 */
[----:B------:R-:W-:Y:S05]  /*1190*/  BRA `(.L_x_15) ;  /* 0x0000000000087947 */ /* 0x000fea0003800000 */
.L_x_16:
[----:B------:R-:W-:Y:S02]  /*11a0*/  ULDC UR4, c[0x0][0x584] ;  /* 0x0001610000047ab9 */ /* 0x000fe40000000800 */
[----:B------:R-:W-:-:S07]  /*11b0*/  IMAD.U32 R90, RZ, RZ, UR4 ;  /* 0x00000004ff5a7e24 */ /* 0x000fce000f8e00ff */
.L_x_15:
[----:B------:R-:W-:-:S13]  /*11c0*/  LOP3.LUT P0, RZ, R3, 0xff, RZ, 0xc0, !PT ;  /* 0x000000ff03ff7812 */ /* 0x000fda000780c0ff */
[----:B------:R-:W-:Y:S05]  /*11d0*/  @!P0 EXIT ;  /* 0x000000000000894d */ /* 0x000fea0003800000 */
[----:B------:R-:W3:Y:S01]  /*11e0*/  LDC R92, c[0x0][0x658] ;  /* 0x00019600ff5c7b82 */ /* 0x000ee20000000800 */
[----:B------:R-:W-:Y:S01]  /*11f0*/  LOP3.LUT R6, R6, 0x1, RZ, 0xc0, !PT ;  /* 0x0000000106067812 */ /* 0x000fe200078ec0ff */
[----:B------:R-:W-:Y:S01]  /*1200*/  ULDC.64 UR6, c[0x0][0x288] ;  /* 0x0000a20000067ab9 */ /* 0x000fe20000000a00 */
[----:B------:R-:W-:Y:S01]  /*1210*/  SHF.R.U32.HI R3, RZ, 0x1, R0 ;  /* 0x00000001ff037819 */ /* 0x000fe20000011600 */
[----:B------:R-:W-:Y:S01]  /*1220*/  UIADD3 UR4, UR7, 0x7f, URZ ;  /* 0x0000007f07047890 */ /* 0x000fe2000fffe03f */
[----:B------:R-:W-:Y:S01]  /*1230*/  SHF.R.U32.HI R0, RZ, 0x2, R93 ;  /* 0x00000002ff007819 */ /* 0x000fe2000001165d */
[----:B01----:R-:W-:Y:S01]  /*1240*/  IMAD.SHL.U32 R5, R6, 0x40, RZ ;  /* 0x0000004006057824 */ /* 0x003fe200078e00ff */
[----:B------:R-:W-:Y:S01]  /*1250*/  LOP3.LUT R3, R3, 0x30, RZ, 0xc0, !PT ;  /* 0x0000003003037812 */ /* 0x000fe200078ec0ff */
[----:B------:R-:W0:Y:S01]  /*1260*/  LDC R95, c[0x0][0x600] ;  /* 0x00018000ff5f7b82 */ /* 0x000e220000000800 */
[----:B------:R-:W-:Y:S01]  /*1270*/  LOP3.LUT R0, R0, 0x7, RZ, 0xc0, !PT ;  /* 0x0000000700007812 */ /* 0x000fe200078ec0ff */
[----:B------:R-:W-:Y:S01]  /*1280*/  USHF.R.S32.HI UR5, URZ, 0x1f, UR4 ;  /* 0x0000001f3f057899 */ /* 0x000fe20008011404 */
[----:B--2---:R-:W-:Y:S01]  /*1290*/  LOP3.LUT R91, R93, 0x3, RZ, 0xc0, !PT ;  /* 0x000000035d5b7812 */ /* 0x004fe200078ec0ff */
[----:B------:R-:W-:Y:S01]  /*12a0*/  IMAD.MOV.U32 R7, RZ, RZ, 0x1 ;  /* 0x00000001ff077424 */ /* 0x000fe200078e00ff */
[--C-:B------:R-:W-:Y:S01]  /*12b0*/  LOP3.LUT R22, R5, 0x40, R0.reuse, 0xe2, !PT ;  /* 0x0000004005167812 */ /* 0x100fe200078ee200 */
[----:B------:R-:W-:Y:S01]  /*12c0*/  ULEA.HI UR5, UR5, UR4, URZ, 0x7 ;  /* 0x0000000405057291 */ /* 0x000fe2000f8f383f */
[-C--:B------:R-:W-:Y:S01]  /*12d0*/  IADD3 R5, RZ, -R3.reuse, -R0 ;  /* 0x80000003ff057210 */ /* 0x080fe20007ffe800 */
[----:B------:R-:W-:Y:S01]  /*12e0*/  IMAD.U32 R4, RZ, RZ, UR6 ;  /* 0x00000006ff047e24 */ /* 0x000fe2000f8e00ff */
[----:B------:R-:W-:Y:S01]  /*12f0*/  LOP3.LUT R22, R22, R3, RZ, 0xfc, !PT ;  /* 0x0000000316167212 */ /* 0x000fe200078efcff */
[----:B------:R-:W-:Y:S01]  /*1300*/  USHF.R.S32.HI UR43, URZ, 0x7, UR5 ;  /* 0x000000073f2b7899 */ /* 0x000fe20008011405 */
[----:B------:R-:W-:Y:S01]  /*1310*/  IMAD.MOV.U32 R3, RZ, RZ, -0x1 ;  /* 0xffffffffff037424 */ /* 0x000fe200078e00ff */
[----:B------:R-:W-:Y:S01]  /*1320*/  LOP3.LUT R94, R93, 0x80, RZ, 0xc0, !PT ;  /* 0x000000805d5e7812 */ /* 0x000fe200078ec0ff */
[----:B------:R-:W-:Y:S01]  /*1330*/  IMAD R5, R6, -0x40, R5 ;  /* 0xffffffc006057824 */ /* 0x000fe200078e0205 */
[----:B------:R-:W-:Y:S01]  /*1340*/  UISETP.LT.AND UP0, UPT, UR43, 0x1, UPT ;  /* 0x000000012b00788c */ /* 0x000fe2000bf01270 */
[----:B------:R-:W-:Y:S01]  /*1350*/  IMAD R91, R91, -0x2, R4 ;  /* 0xfffffffe5b5b7824 */ /* 0x000fe200078e0204 */
[-C--:B---3--:R-:W-:Y:S01]  /*1360*/  SHF.L.U32 R3, R3, R92.reuse, RZ ;  /* 0x0000005c03037219 */ /* 0x088fe200000006ff */
[----:B------:R-:W-:Y:S01]  /*1370*/  ULDC UR4, c[0x0][0x284] ;  /* 0x0000a10000047ab9 */ /* 0x000fe20000000800 */
[----:B------:R-:W-:Y:S01]  /*1380*/  USEL UR44, UR43, 0x1, UP0 ;  /* 0x000000012b2c7887 */ /* 0x000fe20008000000 */
[----:B------:R-:W-:Y:S01]  /*1390*/  SHF.L.U32 R92, R7, R92, RZ ;  /* 0x0000005c075c7219 */ /* 0x000fe200000006ff */
[----:B------:R-:W-:Y:S01]  /*13a0*/  IMAD.SHL.U32 R93, R93, 0x2, RZ ;  /* 0x000000025d5d7824 */ /* 0x000fe200078e00ff */
[----:B------:R-:W-:Y:S01]  /*13b0*/  SHF.R.U32.HI R94, RZ, 0x7, R94 ;  /* 0x00000007ff5e7819 */ /* 0x000fe2000001165e */
[----:B------:R-:W-:Y:S01]  /*13c0*/  VIADD R97, R5, UR4 ;  /* 0x0000000405617c36 */ /* 0x000fe20008000000 */
[----:B------:R-:W-:Y:S01]  /*13d0*/  LOP3.LUT R96, RZ, R3, RZ, 0x33, !PT ;  /* 0x00000003ff607212 */ /* 0x000fe200078e33ff */
[----:B0-----:R-:W-:Y:S01]  /*13e0*/  VIADD R95, R95, 0xffffffff ;  /* 0xffffffff5f5f7836 */ /* 0x001fe20000000000 */
[----:B------:R-:W-:Y:S01]  /*13f0*/  UIADD3 UR44, UR43, -UR44, URZ ;  /* 0x8000002c2b2c7290 */ /* 0x000fe2000fffe03f */
[----:B------:R-:W-:Y:S01]  /*1400*/  IMAD.MOV.U32 R23, RZ, RZ, RZ ;  /* 0x000000ffff177224 */ /* 0x000fe200078e00ff */
[----:B------:R-:W-:Y:S01]  /*1410*/  UMOV UR40, URZ ;  /* 0x0000003f00287c82 */ /* 0x000fe20008000000 */
[----:B------:R-:W-:-:S09]  /*1420*/  UMOV UR41, URZ ;  /* 0x0000003f00297c82 */ /* 0x000fd20008000000 */
.L_x_168:
[----:B0-----:R-:W0:Y:S01]  /*1430*/  SHFL.IDX PT, R0, R94, RZ, 0x1f ;  /* 0x00001fff5e007589 */ /* 0x001e2200000e0000 */
[----:B-1----:R-:W1:Y:S01]  /*1440*/  S2UR UR7, SR_CgaCtaId ;  /* 0x00000000000779c3 */ /* 0x002e620000008800 */
[----:B------:R-:W-:Y:S01]  /*1450*/  UMOV UR6, 0x400 ;  /* 0x0000040000067882 */ /* 0x000fe20000000000 */
[----:B0-----:R-:W-:Y:S01]  /*1460*/  R2UR UR4, R0 ;  /* 0x00000000000472ca */ /* 0x001fe200000e0000 */
[----:B-1----:R-:W-:-:S12]  /*1470*/  ULEA UR6, UR7, UR6, 0x18 ;  /* 0x0000000607067291 */ /* 0x002fd8000f8ec03f */
[----:B------:R-:W-:-:S04]  /*1480*/  ULEA.HI UR5, UR4, UR4, URZ, 0x1 ;  /* 0x0000000404057291 */ /* 0x000fc8000f8f083f */
[----:B------:R-:W-:-:S04]  /*1490*/  ULOP3.LUT UR5, UR5, 0x7fffe, URZ, 0xc0, !UPT ;  /* 0x0007fffe05057892 */ /* 0x000fc8000f8ec03f */
[----:B------:R-:W-:-:S03]  /*14a0*/  UIADD3 UR5, UR4, -UR5, URZ ;  /* 0x8000000504057290 */ /* 0x000fc6000fffe03f */
[----:B------:R-:W-:Y:S01]  /*14b0*/  ULDC UR4, c[0x0][0x28c] ;  /* 0x0000a30000047ab9 */ /* 0x000fe20000000800 */
[----:B------:R-:W-:Y:S01]  /*14c0*/  ULEA UR5, UR5, UR6, 0xd ;  /* 0x0000000605057291 */ /* 0x000fe2000f8e683f */
[----:B------:R-:W-:-:S03]  /*14d0*/  ISETP.LT.AND P0, PT, RZ, UR4, PT ;  /* 0x00000004ff007c0c */ /* 0x000fc6000bf01270 */
[----:B------:R-:W-:-:S04]  /*14e0*/  UIADD3 UR5, UR5, 0x180, URZ ;  /* 0x0000018005057890 */ /* 0x000fc8000fffe03f */
[----:B------:R-:W-:-:S04]  /*14f0*/  USHF.R.U32.HI UR5, URZ, 0x4, UR5 ;  /* 0x000000043f057899 */ /* 0x000fc80008011605 */
[----:B------:R-:W-:-:S04]  /*1500*/  ULOP3.LUT UR5, UR5, 0x3fff, URZ, 0xc0, !UPT ;  /* 0x00003fff05057892 */ /* 0x000fc8000f8ec03f */
[----:B------:R-:W-:Y:S01]  /*1510*/  ULOP3.LUT UR45, UR5, 0x10000, URZ, 0xfc, !UPT ;  /* 0x00010000052d7892 */ /* 0x000fe2000f8efc3f */
[----:B---3--:R-:W-:Y:S11]  /*1520*/  @P0 BRA `(.L_x_17) ;  /* 0x0000000000400947 */ /* 0x008ff60003800000 */
[----:B------:R-:W-:Y:S01]  /*1530*/  MOV R0, 0x0 ;  /* 0x0000000000007802 */ /* 0x000fe20000000f00 */
[----:B------:R-:W-:Y:S01]  /*1540*/  ULDC.64 UR4, c[0x4][0x68] ;  /* 0x01001a0000047ab9 */ /* 0x000fe20000000a00 */
[----:B------:R-:W-:Y:S01]  /*1550*/  ULDC.64 UR6, c[0x4][0x8] ;  /* 0x0100020000067ab9 */ /* 0x000fe20000000a00 */
[----:B------:R-:W-:Y:S01]  /*1560*/  IMAD.U32 R4, RZ, RZ, UR4 ;  /* 0x00000004ff047e24 */ /* 0x000fe2000f8e00ff */
[----:B------:R0:W1:Y:S01]  /*1570*/  LDC.64 R14, c[0x4][R0] ;  /* 0x01000000000e7b82 */ /* 0x0000620000000a00 */
[----:B------:R-:W-:Y:S01]  /*1580*/  IMAD.U32 R5, RZ, RZ, UR5 ;  /* 0x00000005ff057e24 */ /* 0x000fe2000f8e00ff */
[----:B------:R-:W-:Y:S01]  /*1590*/  ULDC.64 UR4, c[0x4][0x70] ;  /* 0x01001c0000047ab9 */ /* 0x000fe20000000a00 */
[----:B------:R-:W-:Y:S02]  /*15a0*/  IMAD.U32 R10, RZ, RZ, UR6 ;  /* 0x00000006ff0a7e24 */ /* 0x000fe4000f8e00ff */
[----:B------:R-:W-:Y:S02]  /*15b0*/  IMAD.U32 R6, RZ, RZ, UR4 ;  /* 0x00000004ff067e24 */ /* 0x000fe4000f8e00ff */
[----:B------:R-:W-:-:S02]  /*15c0*/  IMAD.U32 R7, RZ, RZ, UR5 ;  /* 0x00000005ff077e24 */ /* 0x000fc4000f8e00ff */
[----:B------:R-:W-:Y:S02]  /*15d0*/  IMAD.U32 R11, RZ, RZ, UR7 ;  /* 0x00000007ff0b7e24 */ /* 0x000fe4000f8e00ff */
[----:B------:R-:W-:Y:S02]  /*15e0*/  IMAD.MOV.U32 R8, RZ, RZ, 0x1e1 ;  /* 0x000001e1ff087424 */ /* 0x000fe400078e00ff */
[----:B------:R-:W-:Y:S02]  /*15f0*/  IMAD.MOV.U32 R12, RZ, RZ, 0x1 ;  /* 0x00000001ff0c7424 */ /* 0x000fe400078e00ff */
[----:B0-----:R-:W-:-:S07]  /*1600*/  IMAD.MOV.U32 R13, RZ, RZ, RZ ;  /* 0x000000ffff0d7224 */ /* 0x001fce00078e00ff */
[----:B------:R-:W-:-:S07]  /*1610*/  LEPC R20, `(.L_x_17) ;  /* 0x000000001014794e */ /* 0x000fce0000000000 */
[----:B-1---5:R-:W-:Y:S05]  /*1620*/  CALL.ABS.NOINC R14 ;  /* 0x000000000e007343 */ /* 0x022fea0003c00000 */
.L_x_17:
[----:B------:R-:W-:-:S04]  /*1630*/  LOP3.LUT R0, R18, 0x1, RZ, 0xfc, !PT ;  /* 0x0000000112007812 */ /* 0x000fc800078efcff */
[----:B------:R-:W-:-:S13]  /*1640*/  ISETP.NE.AND P0, PT, R0, 0x3, PT ;  /* 0x000000030000780c */ /* 0x000fda0003f05270 */
[----:B------:R-:W-:Y:S05]  /*1650*/  @!P0 BRA `(.L_x_18) ;  /* 0x0000000000048947 */ /* 0x000fea0003800000 */
[----:B------:R-:W-:Y:S01]  /*1660*/  BPT.TRAP 0x1 ;  /* 0x000000040000795c */ /* 0x000fe20000300000 */
.L_x_18:
[----:B------:R-:W0:Y:S01]  /*1670*/  S2UR UR5, SR_CgaCtaId ;  /* 0x00000000000579c3 */ /* 0x000e220000008800 */
[----:B------:R-:W-:Y:S01]  /*1680*/  UMOV UR4, 0x400 ;  /* 0x0000040000047882 */ /* 0x000fe20000000000 */
[----:B------:R-:W-:Y:S02]  /*1690*/  IMAD.U32 R0, RZ, RZ, UR40 ;  /* 0x00000028ff007e24 */ /* 0x000fe4000f8e00ff */
[----:B------:R-:W-:-:S03]  /*16a0*/  IMAD.U32 R3, RZ, RZ, UR41 ;  /* 0x00000029ff037e24 */ /* 0x000fc6000f8e00ff */
[----:B------:R-:W-:Y:S01]  /*16b0*/  SHF.L.U32 R0, R0, 0x1f, RZ ;  /* 0x0000001f00007819 */ /* 0x000fe200000006ff */
[----:B0-----:R-:W-:-:S06]  /*16c0*/  ULEA UR4, UR5, UR4, 0x18 ;  /* 0x0000000405047291 */ /* 0x001fcc000f8ec03f */
[----:B------:R-:W-:-:S04]  /*16d0*/  IMAD.U32 R6, RZ, RZ, UR4 ;  /* 0x00000004ff067e24 */ /* 0x000fc8000f8e00ff */
[----:B------:R-:W-:-:S04]  /*16e0*/  IMAD R3, R3, 0x8, R6 ;  /* 0x0000000803037824 */ /* 0x000fc800078e0206 */
[----:B------:R0:W1:Y:S01]  /*16f0*/  SYNCS.PHASECHK.TRANS64.TRYWAIT P1, [R3+URZ], R0 ;  /* 0x00000000030075a7 */ /* 0x000062000802017f */
[----:B------:R-:W-:Y:S05]  /*1700*/  @!P0 BRA `(.L_x_19) ;  /* 0x0000000000048947 */ /* 0x000fea0003800000 */
[----:B------:R-:W-:Y:S01]  /*1710*/  BPT.TRAP 0x1 ;  /* 0x000000040000795c */ /* 0x000fe20000300000 */
.L_x_19:
[----:B------:R-:W-:-:S05]  /*1720*/  IMAD.U32 R4, RZ, RZ, UR44 ;  /* 0x0000002cff047e24 */ /* 0x000fca000f8e00ff */
[----:B------:R-:W-:Y:S01]  /*1730*/  ISETP.GE.AND P2, PT, R4, 0x1, PT ;  /* 0x000000010400780c */ /* 0x000fe20003f46270 */
[----:B-1----:R-:W-:-:S12]  /*1740*/  @P1 BRA `(.L_x_20) ;  /* 0x0000000000081947 */ /* 0x002fd80003800000 */
[----:B------:R-:W1:Y:S02]  /*1750*/  SYNCS.PHASECHK.TRANS64.TRYWAIT P1, [R3+URZ], R0 ;  /* 0x00000000030075a7 */ /* 0x000e64000802017f */
[----:B-1----:R-:W-:Y:S05]  /*1760*/  @!P1 BRA `(.L_x_21) ;  /* 0x0000005800849947 */ /* 0x002fea0003800000 */
.L_x_20:
[----:B------:R-:W-:Y:S05]  /*1770*/  WARPSYNC.ALL ;  /* 0x0000000000007948 */ /* 0x000fea0003800000 */
[----:B------:R-:W-:Y:S01]  /*1780*/  R2UR UR4, R6 ;  /* 0x00000000060472ca */ /* 0x000fe200000e0000 */
[----:B------:R-:W-:Y:S01]  /*1790*/  ULEA UR5, UR41, UR45, 0xa ;  /* 0x0000002d29057291 */ /* 0x000fe2000f8e503f */
[----:B------:R-:W-:Y:S01]  /*17a0*/  WARPGROUP.ARRIVE ;  /* 0x00000000000079c5 */ /* 0x000fe20000000000 */
[----:B------:R-:W-:Y:S01]  /*17b0*/  UMOV UR9, 0x40000040 ;  /* 0x4000004000097882 */ /* 0x000fe20000000000 */
[----:B------:R-:W-:-:S04]  /*17c0*/  UMOV UR11, 0x40000040 ;  /* 0x40000040000b7882 */ /* 0x000fc80000000000 */
[----:B------:R-:W-:-:S05]  /*17d0*/  UMOV UR8, UR5 ;  /* 0x0000000500087c82 */ /* 0x000fca0008000000 */
[----:B------:R-:W-:-:S04]  /*17e0*/  UIADD3 UR4, UR4, 0x1c180, URZ ;  /* 0x0001c18004047890 */ /* 0x000fc8000fffe03f */
[----:B------:R-:W-:-:S04]  /*17f0*/  USHF.R.U32.HI UR4, URZ, 0x4, UR4 ;  /* 0x000000043f047899 */ /* 0x000fc80008011604 */
[----:B------:R-:W-:-:S04]  /*1800*/  ULOP3.LUT UR4, UR4, 0x3fff, URZ, 0xc0, !UPT ;  /* 0x00003fff04047892 */ /* 0x000fc8000f8ec03f */
[----:B------:R-:W-:-:S04]  /*1810*/  ULOP3.LUT UR4, UR4, 0x10000, URZ, 0xfc, !UPT ;  /* 0x0001000004047892 */ /* 0x000fc8000f8efc3f */
[----:B------:R-:W-:-:S07]  /*1820*/  ULEA UR6, UR41, UR4, 0xa ;  /* 0x0000000429067291 */ /* 0x000fce000f8e503f */
[----:B------:R-:W-:Y:S02]  /*1830*/  UMOV UR10, UR6 ;  /* 0x00000006000a7c82 */ /* 0x000fe40008000000 */
[----:B------:R-:W-:Y:S01]  /*1840*/  IGMMA.64x128x32.S8.S8 R24, gdesc[UR8], RZ, !UPT, gsb0 ;  /* 0x03600000081879f1 */ /* 0x000fe2000c0410ff */
[----:B------:R-:W-:Y:S02]  /*1850*/  UIADD3 UR8, UR5, 0x2, URZ ;  /* 0x0000000205087890 */ /* 0x000fe4000fffe03f */
[----:B------:R-:W-:Y:S01]  /*1860*/  UIADD3 UR10, UR6, 0x2, URZ ;  /* 0x00000002060a7890 */ /* 0x000fe2000fffe03f */
[----:B------:R-:W-:Y:S01]  /*1870*/  UMOV UR9, 0x40000040 ;  /* 0x4000004000097882 */ /* 0x000fe20000000000 */
[----:B------:R-:W-:Y:S01]  /*1880*/  UMOV UR11, 0x40000040 ;  /* 0x40000040000b7882 */ /* 0x000fe20000000000 */
[----:B------:R-:W-:Y:S02]  /*1890*/  WARPGROUP.DEPBAR.LE gsb0, 0x0 ;  /* 0x00008000000079c5 */ /* 0x000fe40000010000 */
[----:B------:R-:W-:-:S06]  /*18a0*/  WARPGROUP.ARRIVE ;  /* 0x00000000000079c5 */ /* 0x000fcc0000000000 */
[----:B------:R-:W-:Y:S01]  /*18b0*/  IGMMA.64x128x32.S8.S8 R24, gdesc[UR8], R24, gsb0 ;  /* 0x03600000081879f1 */ /* 0x000fe20008041018 */
        /* <DEDUP_REMOVED lines=13> */
[----:B------:R-:W-:Y:S03]  /*1990*/  IGMMA.64x128x32.S8.S8 R24, gdesc[UR8], R24, gsb0 ;  /* 0x03600000081879f1 */ /* 0x000fe60008041018 */
[----:B------:R-:W-:Y:S02]  /*19a0*/  WARPGROUP.DEPBAR.LE gsb0, 0x0 ;  /* 0x00008000000079c5 */ /* 0x000fe40000010000 */
[----:B------:R-:W-:Y:S05]  /*19b0*/  @!P2 BRA `(.L_x_22) ;  /* 0x000000040028a947 */ /* 0x000fea0003800000 */
[----:B------:R-:W-:Y:S01]  /*19c0*/  UIADD3 UR5, UR41, 0x1, URZ ;  /* 0x0000000129057890 */ /* 0x000fe2000fffe03f */
[----:B01----:R-:W-:Y:S02]  /*19d0*/  IMAD.U32 R0, RZ, RZ, UR44 ;  /* 0x0000002cff007e24 */ /* 0x003fe4000f8e00ff */
[----:B------:R-:W-:Y:S01]  /*19e0*/  IMAD.U32 R3, RZ, RZ, UR41 ;  /* 0x00000029ff037e24 */ /* 0x000fe2000f8e00ff */
[----:B------:R-:W-:-:S04]  /*19f0*/  UISETP.NE.AND UP0, UPT, UR5, 0x7, UPT ;  /* 0x000000070500788c */ /* 0x000fc8000bf05270 */
[----:B------:R-:W-:Y:S02]  /*1a00*/  USEL UR6, URZ, 0x1, UP0 ;  /* 0x000000013f067887 */ /* 0x000fe40008000000 */
[----:B------:R-:W-:Y:S02]  /*1a10*/  USEL UR5, UR5, URZ, UP0 ;  /* 0x0000003f05057287 */ /* 0x000fe40008000000 */
[----:B------:R-:W-:-:S06]  /*1a20*/  ULOP3.LUT UR6, UR40, UR6, URZ, 0x3c, !UPT ;  /* 0x0000000628067292 */ /* 0x000fcc000f8e3c3f */
[----:B------:R-:W-:-:S07]  /*1a30*/  IMAD.U32 R7, RZ, RZ, UR6 ;  /* 0x00000006ff077e24 */ /* 0x000fce000f8e00ff */
.L_x_29:
[----:B------:R-:W-:Y:S05]  /*1a40*/  @!P0 BRA `(.L_x_23) ;  /* 0x0000000000048947 */ /* 0x000fea0003800000 */
[----:B------:R-:W-:Y:S01]  /*1a50*/  BPT.TRAP 0x1 ;  /* 0x000000040000795c */ /* 0x000fe20000300000 */
.L_x_23:
[----:B------:R-:W0:Y:S01]  /*1a60*/  S2UR UR7, SR_CgaCtaId ;  /* 0x00000000000779c3 */ /* 0x000e220000008800 */
[----:B------:R-:W-:Y:S01]  /*1a70*/  UMOV UR6, 0x400 ;  /* 0x0000040000067882 */ /* 0x000fe20000000000 */
[----:B------:R-:W-:Y:S01]  /*1a80*/  IMAD.U32 R5, RZ, RZ, UR5 ;  /* 0x00000005ff057e24 */ /* 0x000fe2000f8e00ff */
[----:B------:R-:W-:Y:S01]  /*1a90*/  SHF.L.U32 R4, R7, 0x1f, RZ ;  /* 0x0000001f07047819 */ /* 0x000fe200000006ff */
[----:B0-----:R-:W-:-:S06]  /*1aa0*/  ULEA UR6, UR7, UR6, 0x18 ;  /* 0x0000000607067291 */ /* 0x001fcc000f8ec03f */
[----:B------:R-:W-:-:S04]  /*1ab0*/  IMAD.U32 R6, RZ, RZ, UR6 ;  /* 0x00000006ff067e24 */ /* 0x000fc8000f8e00ff */
[----:B------:R-:W-:-:S04]  /*1ac0*/  IMAD R5, R5, 0x8, R6 ;  /* 0x0000000805057824 */ /* 0x000fc800078e0206 */
[----:B------:R0:W1:Y:S01]  /*1ad0*/  SYNCS.PHASECHK.TRANS64.TRYWAIT P1, [R5+URZ], R4 ;  /* 0x00000004050075a7 */ /* 0x000062000802017f */
[----:B------:R-:W-:Y:S05]  /*1ae0*/  @!P0 BRA `(.L_x_24) ;  /* 0x0000000000048947 */ /* 0x000fea0003800000 */
[----:B------:R-:W-:Y:S01]  /*1af0*/  BPT.TRAP 0x1 ;  /* 0x000000040000795c */ /* 0x000fe20000300000 */
.L_x_24:
[----:B-1----:R-:W-:Y:S05]  /*1b00*/  @P1 BRA `(.L_x_25) ;  /* 0x0000000000081947 */ /* 0x002fea0003800000 */
[----:B------:R-:W1:Y:S02]  /*1b10*/  SYNCS.PHASECHK.TRANS64.TRYWAIT P1, [R5+URZ], R4 ;  /* 0x00000004050075a7 */ /* 0x000e64000802017f */
[----:B-1----:R-:W-:Y:S05]  /*1b20*/  @!P1 BRA `(.L_x_26) ;  /* 0x0000005400a89947 */ /* 0x002fea0003800000 */
.L_x_25:
[----:B------:R-:W-:Y:S01]  /*1b30*/  ULEA UR6, UR5, UR45, 0xa ;  /* 0x0000002d05067291 */ /* 0x000fe2000f8e503f */
[----:B------:R-:W-:Y:S01]  /*1b40*/  WARPGROUP.ARRIVE ;  /* 0x00000000000079c5 */ /* 0x000fe20000000000 */
[----:B------:R-:W-:Y:S01]  /*1b50*/  ULEA UR7, UR5, UR4, 0xa ;  /* 0x0000000405077291 */ /* 0x000fe2000f8e503f */
[----:B------:R-:W-:Y:S01]  /*1b60*/  UMOV UR9, 0x40000040 ;  /* 0x4000004000097882 */ /* 0x000fe20000000000 */
[----:B------:R-:W-:-:S03]  /*1b70*/  UMOV UR11, 0x40000040 ;  /* 0x40000040000b7882 */ /* 0x000fc60000000000 */
[----:B------:R-:W-:Y:S02]  /*1b80*/  UMOV UR8, UR6 ;  /* 0x0000000600087c82 */ /* 0x000fe40008000000 */
[----:B------:R-:W-:Y:S02]  /*1b90*/  UMOV UR10, UR7 ;  /* 0x00000007000a7c82 */ /* 0x000fe40008000000 */
[----:B------:R-:W-:Y:S01]  /*1ba0*/  IGMMA.64x128x32.S8.S8 R24, gdesc[UR8], R24, gsb0 ;  /* 0x03600000081879f1 */ /* 0x000fe20008041018 */
[----:B------:R-:W-:Y:S02]  /*1bb0*/  UIADD3 UR8, UR6, 0x2, URZ ;  /* 0x0000000206087890 */ /* 0x000fe4000fffe03f */
[----:B------:R-:W-:Y:S01]  /*1bc0*/  UIADD3 UR10, UR7, 0x2, URZ ;  /* 0x00000002070a7890 */ /* 0x000fe2000fffe03f */
[----:B------:R-:W-:Y:S01]  /*1bd0*/  UMOV UR9, 0x40000040 ;  /* 0x4000004000097882 */ /* 0x000fe20000000000 */
[----:B------:R-:W-:Y:S01]  /*1be0*/  UMOV UR11, 0x40000040 ;  /* 0x40000040000b7882 */ /* 0x000fe20000000000 */
[----:B------:R-:W-:-:S02]  /*1bf0*/  WARPGROUP.DEPBAR.LE gsb0, 0x0 ;  /* 0x00008000000079c5 */ /* 0x000fc40000010000 */
        /* <DEDUP_REMOVED lines=18> */
[----:B------:R-:W-:Y:S01]  /*1d20*/  BPT.TRAP 0x1 ;  /* 0x000000040000795c */ /* 0x000fe20000300000 */
.L_x_27:
[----:B------:R-:W-:-:S13]  /*1d30*/  ISETP.NE.AND P1, PT, R101, RZ, PT ;  /* 0x000000ff6500720c */ /* 0x000fda0003f25270 */
[----:B01----:R-:W-:-:S04]  /*1d40*/  @P1 IMAD R4, R3, 0x8, R6 ;  /* 0x0000000803041824 */ /* 0x003fc800078e0206 */
[----:B------:R-:W-:-:S05]  /*1d50*/  @P1 VIADD R4, R4, 0x38 ;  /* 0x0000003804041836 */ /* 0x000fca0000000000 */
[----:B------:R-:W-:-:S04]  /*1d60*/  @P1 PRMT R4, R19, 0x654, R4 ;  /* 0x0000065413041816 */ /* 0x000fc80000000004 */
[----:B------:R0:W-:Y:S01]  /*1d70*/  @P1 SYNCS.ARRIVE.TRANS64.RED.A1T0 RZ, [R4+URZ], RZ ;  /* 0x000000ff04ff19a7 */ /* 0x0001e2000810043f */
[----:B------:R-:W-:-:S13]  /*1d80*/  ISETP.GT.U32.AND P1, PT, R18, 0x1, PT ;  /* 0x000000011200780c */ /* 0x000fda0003f24070 */
[----:B0-----:R-:W-:Y:S05]  /*1d90*/  @P1 BRA `(.L_x_28) ;  /* 0x0000000000041947 */ /* 0x001fea0003800000 */
[----:B------:R-:W-:Y:S01]  /*1da0*/  BPT.TRAP 0x1 ;  /* 0x000000040000795c */ /* 0x000fe20000300000 */
.L_x_28:
[----:B------:R-:W-:Y:S01]  /*1db0*/  UIADD3 UR5, UR5, 0x1, URZ ;  /* 0x0000000105057890 */ /* 0x000fe2000fffe03f */
[C---:B------:R-:W-:Y:S01]  /*1dc0*/  ISETP.GT.AND P2, PT, R0.reuse, 0x1, PT ;  /* 0x000000010000780c */ /* 0x040fe20003f44270 */
[----:B------:R-:W-:Y:S02]  /*1dd0*/  VIADD R3, R3, 0x1 ;  /* 0x0000000103037836 */ /* 0x000fe40000000000 */
[----:B------:R-:W-:Y:S01]  /*1de0*/  UISETP.NE.AND UP0, UPT, UR5, 0x7, UPT ;  /* 0x000000070500788c */ /* 0x000fe2000bf05270 */
[----:B------:R-:W-:Y:S02]  /*1df0*/  VIADD R0, R0, 0xffffffff ;  /* 0xffffffff00007836 */ /* 0x000fe40000000000 */
[C---:B------:R-:W-:Y:S01]  /*1e00*/  ISETP.NE.AND P1, PT, R3.reuse, 0x7, PT ;  /* 0x000000070300780c */ /* 0x040fe20003f25270 */
[----:B------:R-:W-:Y:S02]  /*1e10*/  USEL UR6, URZ, 0x1, UP0 ;  /* 0x000000013f067887 */ /* 0x000fe40008000000 */
[----:B------:R-:W-:Y:S01]  /*1e20*/  USEL UR5, UR5, URZ, UP0 ;  /* 0x0000003f05057287 */ /* 0x000fe20008000000 */
[----:B------:R-:W-:-:S03]  /*1e30*/  SEL R3, R3, RZ, P1 ;  /* 0x000000ff03037207 */ /* 0x000fc60000800000 */
[----:B------:R-:W-:Y:S01]  /*1e40*/  LOP3.LUT R7, R7, UR6, RZ, 0x3c, !PT ;  /* 0x0000000607077c12 */ /* 0x000fe2000f8e3cff */
[----:B------:R-:W-:Y:S07]  /*1e50*/  @P2 BRA `(.L_x_29) ;  /* 0xfffffff800f82947 */ /* 0x000fee000383ffff */
.L_x_22:
[----:B01----:R-:W0:Y:S02]  /*1e60*/  LDC R0, c[0x0][0x28c] ;  /* 0x0000a300ff007b82 */ /* 0x003e240000000800 */
[----:B0-----:R-:W-:-:S13]  /*1e70*/  ISETP.GE.AND P1, PT, R0, 0x1, PT ;  /* 0x000000010000780c */ /* 0x001fda0003f26270 */
[----:B------:R-:W-:Y:S05]  /*1e80*/  @!P1 BRA `(.L_x_30) ;  /* 0x0000000000509947 */ /* 0x000fea0003800000 */
[----:B------:R-:W-:Y:S05]  /*1e90*/  @!P0 BRA `(.L_x_31) ;  /* 0x0000000000048947 */ /* 0x000fea0003800000 */
[----:B------:R-:W-:Y:S01]  /*1ea0*/  BPT.TRAP 0x1 ;  /* 0x000000040000795c */ /* 0x000fe20000300000 */
.L_x_31:
[----:B------:R-:W-:Y:S01]  /*1eb0*/  ISETP.NE.AND P1, PT, R101, RZ, PT ;  /* 0x000000ff6500720c */ /* 0x000fe20003f25270 */
[----:B------:R-:W-:Y:S01]  /*1ec0*/  BSSY B0, `(.L_x_32) ;  /* 0x000000e000007945 */ /* 0x000fe20003800000 */
[----:B------:R-:W-:-:S11]  /*1ed0*/  ISETP.GT.U32.AND P0, PT, R18, 0x1, PT ;  /* 0x000000011200780c */ /* 0x000fd60003f04070 */
[----:B------:R-:W-:Y:S05]  /*1ee0*/  @!P1 BRA `(.L_x_33) ;  /* 0x00000000002c9947 */ /* 0x000fea0003800000 */
[----:B------:R-:W-:-:S04]  /*1ef0*/  UIADD3 UR6, UR44, UR41, URZ ;  /* 0x000000292c067290 */ /* 0x000fc8000fffe03f */
[----:B------:R-:W-:-:S04]  /*1f00*/  UIMAD.WIDE.U32 UR4, UR6, 0x24924925, URZ ;  /* 0x24924925060478a5 */ /* 0x000fc8000f8e003f */
[----:B------:R-:W-:-:S04]  /*1f10*/  UIADD3 UR4, UR6, -UR5, URZ ;  /* 0x8000000506047290 */ /* 0x000fc8000fffe03f */
[----:B------:R-:W-:-:S04]  /*1f20*/  ULEA.HI UR4, UR4, UR5, URZ, 0x1f ;  /* 0x0000000504047291 */ /* 0x000fc8000f8ff83f */
[----:B------:R-:W-:-:S04]  /*1f30*/  USHF.R.U32.HI UR4, URZ, 0x2, UR4 ;  /* 0x000000023f047899 */ /* 0x000fc80008011604 */
[----:B------:R-:W-:-:S06]  /*1f40*/  UIMAD UR4, UR4, -0x7, UR6 ;  /* 0xfffffff9040478a4 */ /* 0x000fcc000f8e0206 */
[----:B------:R-:W-:-:S04]  /*1f50*/  IMAD.U32 R3, RZ, RZ, UR4 ;  /* 0x00000004ff037e24 */ /* 0x000fc8000f8e00ff */
[----:B------:R-:W-:-:S04]  /*1f60*/  IMAD R0, R3, 0x8, R6 ;  /* 0x0000000803007824 */ /* 0x000fc800078e0206 */
[----:B------:R-:W-:-:S05]  /*1f70*/  VIADD R0, R0, 0x38 ;  /* 0x0000003800007836 */ /* 0x000fca0000000000 */
[----:B------:R-:W-:-:S04]  /*1f80*/  PRMT R0, R19, 0x654, R0 ;  /* 0x0000065413007816 */ /* 0x000fc80000000000 */
[----:B------:R0:W-:Y:S03]  /*1f90*/  SYNCS.ARRIVE.TRANS64.RED.A1T0 RZ, [R0+URZ], RZ ;  /* 0x000000ff00ff79a7 */ /* 0x0001e6000810043f */
.L_x_33:
[----:B------:R-:W-:Y:S05]  /*1fa0*/  BSYNC B0 ;  /* 0x0000000000007941 */ /* 0x000fea0003800000 */
.L_x_32:
[----:B------:R-:W-:Y:S05]  /*1fb0*/  @P0 BRA `(.L_x_30) ;  /* 0x0000000000040947 */ /* 0x000fea0003800000 */
[----:B------:R-:W-:Y:S01]  /*1fc0*/  BPT.TRAP 0x1 ;  /* 0x000000040000795c */ /* 0x000fe20000300000 */
.L_x_30:
[----:B------:R-:W-:Y:S01]  /*1fd0*/  UISETP.GE.U32.AND UP1, UPT, UR43, 0x7, UPT ;  /* 0x000000072b00788c */ /* 0x000fe2000bf26070 */
[----:B------:R-:W-:Y:S01]  /*1fe0*/  IMAD.SHL.U32 R100, R100, 0x80, RZ ;  /* 0x0000008064647824 */ /* 0x000fe200078e00ff */
[----:B------:R-:W-:Y:S01]  /*1ff0*/  UIADD3 UR41, UR43, UR41, URZ ;  /* 0x000000292b297290 */ /* 0x000fe2000fffe03f */
[----:B------:R-:W-:Y:S01]  /*2000*/  IMAD.SHL.U32 R10, R99, 0x80, RZ ;  /* 0x00000080630a7824 */ /* 0x000fe200078e00ff */
[----:B------:R-:W-:Y:S01]  /*2010*/  ULDC UR7, c[0x0][0x288] ;  /* 0x0000a20000077ab9 */ /* 0x000fe20000000800 */
[----:B0-----:R-:W-:Y:S01]  /*2020*/  IMAD.MOV.U32 R0, RZ, RZ, -0x1 ;  /* 0xffffffffff007424 */ /* 0x001fe200078e00ff */
[----:B------:R-:W-:Y:S01]  /*2030*/  UISETP.GT.U32.AND UP0, UPT, UR41, 0x6, UPT ;  /* 0x000000062900788c */ /* 0x000fe2000bf04070 */
[----:B------:R-:W-:-:S03]  /*2040*/  ISETP.GE.AND P0, PT, R100, UR7, PT ;  /* 0x0000000764007c0c */ /* 0x000fc6000bf06270 */
[----:B------:R-:W-:Y:S02]  /*2050*/  UISETP.LT.U32.AND UP0, UPT, UR43, 0x7, UP0 ;  /* 0x000000072b00788c */ /* 0x000fe40008701070 */
[----:B------:R-:W-:Y:S02]  /*2060*/  @UP1 UIMAD.WIDE.U32 UR4, UR41, 0x24924925, URZ ;  /* 0x24924925290418a5 */ /* 0x000fe4000f8e003f */
[----:B------:R-:W-:Y:S02]  /*2070*/  USEL UR6, URZ, 0x1, !UP0 ;  /* 0x000000013f067887 */ /* 0x000fe4000c000000 */
[----:B------:R-:W-:Y:S02]  /*2080*/  @UP1 UIADD3 UR4, UR41, -UR5, URZ ;  /* 0x8000000529041290 */ /* 0x000fe4000fffe03f */
[----:B------:R-:W-:Y:S02]  /*2090*/  ULOP3.LUT UR40, UR40, UR6, URZ, 0x3c, !UPT ;  /* 0x0000000628287292 */ /* 0x000fe4000f8e3c3f */
[----:B------:R-:W-:-:S03]  /*20a0*/  @UP1 ULEA.HI UR4, UR4, UR5, URZ, 0x1f ;  /* 0x0000000504041291 */ /* 0x000fc6000f8ff83f */
[----:B------:R-:W-:Y:S01]  /*20b0*/  ULDC UR5, c[0x0][0x284] ;  /* 0x0000a10000057ab9 */ /* 0x000fe20000000800 */
[----:B------:R-:W-:Y:S01]  /*20c0*/  @UP1 USHF.R.U32.HI UR4, URZ, 0x2, UR4 ;  /* 0x000000023f041899 */ /* 0x000fe20008011604 */
[----:B------:R-:W-:-:S03]  /*20d0*/  ISETP.GE.OR P0, PT, R10, UR5, P0 ;  /* 0x000000050a007c0c */ /* 0x000fc60008706670 */
[----:B------:R-:W-:-:S10]  /*20e0*/  @UP1 ULOP3.LUT UR40, UR40, 0x1, UR4, 0x78, !UPT ;  /* 0x0000000128281892 */ /* 0x000fd4000f8e7804 */
[----:B------:R-:W-:Y:S05]  /*20f0*/  @P0 BRA `(.L_x_34) ;  /* 0x0000003000c80947 */ /* 0x000fea0003800000 */
[----:B------:R-:W0:Y:S01]  /*2100*/  LDC.64 R12, c[0x0][0x5c8] ;  /* 0x00017200ff0c7b82 */ /* 0x000e220000000a00 */
[----:B------:R-:W-:Y:S01]  /*2110*/  LOP3.LUT R8, R100, 0x6, R93, 0xf8, !PT ;  /* 0x0000000664087812 */ /* 0x000fe200078ef85d */
[----:B------:R-:W-:Y:S01]  /*2120*/  ULDC.64 UR4, c[0x0][0x5d0] ;  /* 0x0001740000047ab9 */ /* 0x000fe20000000a00 */
[----:B------:R-:W-:Y:S01]  /*2130*/  SHF.R.S32.HI R11, RZ, 0x1f, R88 ;  /* 0x0000001fff0b7819 */ /* 0x000fe20000011458 */
[----:B------:R-:W-:Y:S01]  /*2140*/  IMAD.WIDE R14, R99, 0x80, R22 ;  /* 0x00000080630e7825 */ /* 0x000fe200078e0216 */
[--C-:B------:R-:W-:Y:S01]  /*2150*/  SHF.R.S32.HI R9, RZ, 0x1f, R8.reuse ;  /* 0x0000001fff097819 */ /* 0x100fe20000011408 */
[----:B------:R-:W-:Y:S02]  /*2160*/  BSSY B0, `(.L_x_34) ;  /* 0x000032b000007945 */ /* 0x000fe40003800000 */
[----:B------:R-:W-:Y:S02]  /*2170*/  IMAD R3, R11, UR4, RZ ;  /* 0x000000040b037c24 */ /* 0x000fe4000f8e02ff */
[----:B------:R-:W-:-:S04]  /*2180*/  IMAD.WIDE.U32 R4, R88, UR4, R8 ;  /* 0x0000000458047c25 */ /* 0x000fc8000f8e0008 */
[----:B------:R-:W-:Y:S01]  /*2190*/  IMAD R3, R88, UR5, R3 ;  /* 0x0000000558037c24 */ /* 0x000fe2000f8e0203 */
[----:B------:R-:W-:Y:S01]  /*21a0*/  ULDC.64 UR4, c[0x0][0x5c0] ;  /* 0x0001700000047ab9 */ /* 0x000fe20000000a00 */
[----:B------:R-:W-:Y:S02]  /*21b0*/  IMAD.IADD R106, R97, 0x1, -R10 ;  /* 0x00000001616a7824 */ /* 0x000fe400078e0a0a */
[----:B------:R-:W-:Y:S02]  /*21c0*/  IMAD.IADD R5, R5, 0x1, R3 ;  /* 0x0000000105057824 */ /* 0x000fe400078e0203 */
[-C--:B0-----:R-:W-:Y:S02]  /*21d0*/  IMAD R3, R15, R12.reuse, RZ ;  /* 0x0000000c0f037224 */ /* 0x081fe400078e02ff */
[----:B------:R-:W-:-:S04]  /*21e0*/  IMAD.WIDE.U32 R4, R14, R12, R4 ;  /* 0x0000000c0e047225 */ /* 0x000fc800078e0004 */
[----:B------:R-:W-:Y:S01]  /*21f0*/  IMAD R3, R14, R13, R3 ;  /* 0x0000000d0e037224 */ /* 0x000fe200078e0203 */
[----:B------:R-:W-:-:S04]  /*2200*/  IADD3 R4, P0, R4, UR4, RZ ;  /* 0x0000000404047c10 */ /* 0x000fc8000ff1e0ff */
[----:B------:R-:W-:Y:S01]  /*2210*/  IADD3.X R5, R5, UR5, R3, P0, !PT ;  /* 0x0000000505057c10 */ /* 0x000fe200087fe403 */
[----:B------:R-:W-:Y:S01]  /*2220*/  IMAD.IADD R3, R91, 0x1, -R100 ;  /* 0x000000015b037824 */ /* 0x000fe200078e0a64 */
[----:B-----5:R-:W-:Y:S02]  /*2230*/  ISETP.NE.AND P0, PT, R90, RZ, PT ;  /* 0x000000ff5a00720c */ /* 0x020fe40003f05270 */
[----:B------:R-:W-:-:S04]  /*2240*/  LEA R6, P1, R12, R4, 0x3 ;  /* 0x000000040c067211 */ /* 0x000fc800078218ff */
[----:B------:R-:W-:-:S07]  /*2250*/  LEA.HI.X R7, R12, R5, R13, 0x3, P1 ;  /* 0x000000050c077211 */ /* 0x000fce00008f1c0d */
[----:B------:R-:W-:Y:S05]  /*2260*/  @!P0 BRA `(.L_x_35) ;  /* 0x0000002400608947 */ /* 0x000fea0003800000 */
[----:B------:R-:W0:Y:S01]  /*2270*/  LDC.64 R102, c[0x0][0x5b0] ;  /* 0x00016c00ff667b82 */ /* 0x000e220000000a00 */
[----:B------:R-:W-:Y:S01]  /*2280*/  ULDC.64 UR4, c[0x0][0x5b8] ;  /* 0x00016e0000047ab9 */ /* 0x000fe20000000a00 */
[----:B------:R-:W-:Y:S01]  /*2290*/  ISETP.GE.AND P1, PT, R106, 0x1, PT ;  /* 0x000000016a00780c */ /* 0x000fe20003f26270 */
[----:B------:R-:W-:Y:S01]  /*22a0*/  IMAD R11, R11, UR4, RZ ;  /* 0x000000040b0b7c24 */ /* 0x000fe2000f8e02ff */
[----:B------:R-:W-:Y:S01]  /*22b0*/  BSSY B1, `(.L_x_36) ;  /* 0x000000e000017945 */ /* 0x000fe20003800000 */
[C---:B------:R-:W-:Y:S01]  /*22c0*/  IMAD.WIDE.U32 R20, R88.reuse, UR4, R8 ;  /* 0x0000000458147c25 */ /* 0x040fe2000f8e0008 */
[----:B------:R-:W-:Y:S02]  /*22d0*/  ISETP.LT.OR P2, PT, R3, 0x1, !P1 ;  /* 0x000000010300780c */ /* 0x000fe40004f41670 */
[----:B------:R-:W1:Y:S01]  /*22e0*/  LDC.64 R104, c[0x0][0x5a8] ;  /* 0x00016a00ff687b82 */ /* 0x000e620000000a00 */
[----:B------:R-:W-:Y:S02]  /*22f0*/  IMAD R11, R88, UR5, R11 ;  /* 0x00000005580b7c24 */ /* 0x000fe4000f8e020b */
[----:B------:R-:W-:-:S02]  /*2300*/  IMAD.MOV.U32 R12, RZ, RZ, R20 ;  /* 0x000000ffff0c7224 */ /* 0x000fc400078e0014 */
[----:B------:R-:W-:Y:S02]  /*2310*/  IMAD.IADD R13, R21, 0x1, R11 ;  /* 0x00000001150d7824 */ /* 0x000fe400078e020b */
[-C--:B0-----:R-:W-:Y:S02]  /*2320*/  IMAD R10, R15, R102.reuse, RZ ;  /* 0x000000660f0a7224 */ /* 0x081fe400078e02ff */
[----:B------:R-:W-:-:S04]  /*2330*/  IMAD.WIDE.U32 R8, R14, R102, R12 ;  /* 0x000000660e087225 */ /* 0x000fc800078e000c */
[----:B------:R-:W-:Y:S01]  /*2340*/  IMAD R99, R14, R103, R10 ;  /* 0x000000670e637224 */ /* 0x000fe200078e020a */
[----:B-1----:R-:W-:-:S04]  /*2350*/  IADD3 R8, P0, R8, R104, RZ ;  /* 0x0000006808087210 */ /* 0x002fc80007f1e0ff */
[----:B------:R-:W-:Y:S01]  /*2360*/  IADD3.X R9, R105, R9, R99, P0, !PT ;  /* 0x0000000969097210 */ /* 0x000fe200007fe463 */
[----:B------:R-:W-:Y:S08]  /*2370*/  @P2 BRA `(.L_x_37) ;  /* 0x0000000000042947 */ /* 0x000ff00003800000 */
[----:B------:R0:W5:Y:S02]  /*2380*/  LDG.E.U8 R98, desc[UR38][R8.64] ;  /* 0x0000002608627981 */ /* 0x000164000c1e1100 */
.L_x_37:
[----:B------:R-:W-:Y:S05]  /*2390*/  BSYNC B1 ;  /* 0x0000000000017941 */ /* 0x000fea0003800000 */
.L_x_36:
[----:B-----5:R-:W-:Y:S01]  /*23a0*/  LOP3.LUT R10, R98, 0xffff, RZ, 0xc0, !PT ;  /* 0x0000ffff620a7812 */ /* 0x020fe200078ec0ff */
[----:B------:R-:W-:Y:S01]  /*23b0*/  BSSY B1, `(.L_x_38) ;  /* 0x0000010000017945 */ /* 0x000fe20003800000 */
[----:B------:R-:W-:Y:S02]  /*23c0*/  SHF.L.U64.HI R11, R102, 0x3, R103 ;  /* 0x00000003660b7819 */ /* 0x000fe40000010267 */
[----:B------:R-:W-:Y:S01]  /*23d0*/  PRMT R15, R10, 0x8880, RZ ;  /* 0x000088800a0f7816 */ /* 0x000fe200000000ff */
[----:B------:R-:W-:Y:S01]  /*23e0*/  IMAD.SHL.U32 R10, R102, 0x8, RZ ;  /* 0x00000008660a7824 */ /* 0x000fe200078e00ff */
[----:B------:R-:W-:-:S03]  /*23f0*/  ISETP.GE.AND P0, PT, R106, 0x9, PT ;  /* 0x000000096a00780c */ /* 0x000fc60003f06270 */
[----:B------:R-:W-:Y:S02]  /*2400*/  IMAD R88, R15, R90, RZ ;  /* 0x0000005a0f587224 */ /* 0x000fe400078e02ff */
[----:B------:R-:W-:-:S04]  /*2410*/  IMAD.WIDE.U32 R10, R14, R102, R10 ;  /* 0x000000660e0a7225 */ /* 0x000fc800078e000a */
[----:B------:R-:W-:Y:S01]  /*2420*/  @!P2 IMAD R15, R24, R89, R88 ;  /* 0x00000059180fa224 */ /* 0x000fe200078e0258 */
[----:B------:R-:W-:Y:S01]  /*2430*/  IADD3 R10, P3, P4, R20, R104, R10 ;  /* 0x00000068140a7210 */ /* 0x000fe20007c7e00a */
[----:B------:R-:W-:-:S03]  /*2440*/  IMAD.IADD R14, R99, 0x1, R11 ;  /* 0x00000001630e7824 */ /* 0x000fc600078e020b */
[----:B------:R1:W-:Y:S01]  /*2450*/  @!P2 STG.E.U8 desc[UR38][R4.64], R15 ;  /* 0x0000000f0400a986 */ /* 0x0003e2000c101126 */
[----:B------:R-:W-:-:S13]  /*2460*/  ISETP.LT.OR P2, PT, R3, 0x2, !P1 ;  /* 0x000000020300780c */ /* 0x000fda0004f41670 */
[----:B-1----:R-:W-:Y:S05]  /*2470*/  @P2 BRA `(.L_x_39) ;  /* 0x00000000000c2947 */ /* 0x002fea0003800000 */
[----:B------:R-:W2:Y:S02]  /*2480*/  LDG.E.U8 R98, desc[UR38][R8.64+0x1] ;  /* 0x0000012608627981 */ /* 0x000ea4000c1e1100 */
[----:B--2---:R-:W-:-:S05]  /*2490*/  PRMT R15, R98, 0x8880, RZ ;  /* 0x00008880620f7816 */ /* 0x004fca00000000ff */
[----:B------:R-:W-:-:S07]  /*24a0*/  IMAD R88, R15, R90, RZ ;  /* 0x0000005a0f587224 */ /* 0x000fce00078e02ff */
.L_x_39:
[----:B------:R-:W-:Y:S05]  /*24b0*/  BSYNC B1 ;  /* 0x0000000000017941 */ /* 0x000fea0003800000 */
.L_x_38:
[----:B------:R-:W-:Y:S01]  /*24c0*/  IADD3.X R11, R13, R105, R14, P3, P4 ;  /* 0x000000690d0b7210 */ /* 0x000fe20001fe840e */
[----:B------:R-:W-:Y:S01]  /*24d0*/  @!P2 IMAD R25, R25, R89, R88 ;  /* 0x000000591919a224 */ /* 0x000fe200078e0258 */
[C---:B------:R-:W-:Y:S01]  /*24e0*/  ISETP.LT.OR P3, PT, R3.reuse, 0x1, !P0 ;  /* 0x000000010300780c */ /* 0x040fe20004761670 */
[----:B------:R-:W-:Y:S01]  /*24f0*/  BSSY B1, `(.L_x_40) ;  /* 0x0000008000017945 */ /* 0x000fe20003800000 */
[C---:B------:R-:W-:Y:S02]  /*2500*/  ISETP.LT.OR P4, PT, R3.reuse, 0x9, !P1 ;  /* 0x000000090300780c */ /* 0x040fe40004f81670 */
[----:B------:R1:W-:Y:S01]  /*2510*/  @!P2 STG.E.U8 desc[UR38][R4.64+0x1], R25 ;  /* 0x000001190400a986 */ /* 0x0003e2000c101126 */
[----:B------:R-:W-:-:S08]  /*2520*/  ISETP.LT.OR P2, PT, R3, 0x2, !P0 ;  /* 0x000000020300780c */ /* 0x000fd00004741670 */
[----:B------:R-:W-:Y:S05]  /*2530*/  @P3 BRA `(.L_x_41) ;  /* 0x00000000000c3947 */ /* 0x000fea0003800000 */
[----:B------:R-:W2:Y:S02]  /*2540*/  LDG.E.U8 R98, desc[UR38][R10.64] ;  /* 0x000000260a627981 */ /* 0x000ea4000c1e1100 */
[----:B--2---:R-:W-:-:S05]  /*2550*/  PRMT R13, R98, 0x8880, RZ ;  /* 0x00008880620d7816 */ /* 0x004fca00000000ff */
[----:B------:R-:W-:-:S07]  /*2560*/  IMAD R88, R13, R90, RZ ;  /* 0x0000005a0d587224 */ /* 0x000fce00078e02ff */
.L_x_41:
[----:B------:R-:W-:Y:S05]  /*2570*/  BSYNC B1 ;  /* 0x0000000000017941 */ /* 0x000fea0003800000 */
.L_x_40:
[----:B------:R-:W-:Y:S01]  /*2580*/  @!P3 IMAD R13, R26, R89, R88 ;  /* 0x000000591a0db224 */ /* 0x000fe200078e0258 */
[----:B------:R-:W-:Y:S04]  /*2590*/  BSSY B1, `(.L_x_42) ;  /* 0x0000006000017945 */ /* 0x000fe80003800000 */
[----:B------:R2:W-:Y:S01]  /*25a0*/  @!P3 STG.E.U8 desc[UR38][R6.64], R13 ;  /* 0x0000000d0600b986 */ /* 0x0005e2000c101126 */
[----:B------:R-:W-:Y:S05]  /*25b0*/  @P2 BRA `(.L_x_43) ;  /* 0x00000000000c2947 */ /* 0x000fea0003800000 */
[----:B------:R-:W2:Y:S02]  /*25c0*/  LDG.E.U8 R98, desc[UR38][R10.64+0x1] ;  /* 0x000001260a627981 */ /* 0x000ea4000c1e1100 */
[----:B--2---:R-:W-:-:S05]  /*25d0*/  PRMT R13, R98, 0x8880, RZ ;  /* 0x00008880620d7816 */ /* 0x004fca00000000ff */
[----:B------:R-:W-:-:S07]  /*25e0*/  IMAD R88, R13, R90, RZ ;  /* 0x0000005a0d587224 */ /* 0x000fce00078e02ff */
.L_x_43:
[----:B------:R-:W-:Y:S05]  /*25f0*/  BSYNC B1 ;  /* 0x0000000000017941 */ /* 0x000fea0003800000 */
.L_x_42:
[----:B------:R-:W-:Y:S01]  /*2600*/  @!P2 IMAD R27, R27, R89, R88 ;  /* 0x000000591b1ba224 */ /* 0x000fe200078e0258 */
[----:B------:R-:W-:Y:S04]  /*2610*/  BSSY B1, `(.L_x_44) ;  /* 0x0000006000017945 */ /* 0x000fe80003800000 */
[----:B------:R3:W-:Y:S01]  /*2620*/  @!P2 STG.E.U8 desc[UR38][R6.64+0x1], R27 ;  /* 0x0000011b0600a986 */ /* 0x0007e2000c101126 */
[----:B------:R-:W-:Y:S05]  /*2630*/  @P4 BRA `(.L_x_45) ;  /* 0x00000000000c4947 */ /* 0x000fea0003800000 */
[----:B------:R-:W2:Y:S02]  /*2640*/  LDG.E.U8 R98, desc[UR38][R8.64+0x8] ;  /* 0x0000082608627981 */ /* 0x000ea4000c1e1100 */
[----:B--2---:R-:W-:-:S05]  /*2650*/  PRMT R13, R98, 0x8880, RZ ;  /* 0x00008880620d7816 */ /* 0x004fca00000000ff */
[----:B------:R-:W-:-:S07]  /*2660*/  IMAD R88, R13, R90, RZ ;  /* 0x0000005a0d587224 */ /* 0x000fce00078e02ff */
.L_x_45:
[----:B------:R-:W-:Y:S05]  /*2670*/  BSYNC B1 ;  /* 0x0000000000017941 */ /* 0x000fea0003800000 */
.L_x_44:
[C---:B------:R-:W-:Y:S01]  /*2680*/  ISETP.LT.OR P2, PT, R3.reuse, 0xa, !P1 ;  /* 0x0000000a0300780c */ /* 0x040fe20004f41670 */
[----:B--2---:R-:W-:Y:S01]  /*2690*/  @!P4 IMAD R13, R28, R89, R88 ;  /* 0x000000591c0dc224 */ /* 0x004fe200078e0258 */
[----:B------:R-:W-:Y:S01]  /*26a0*/  BSSY B1, `(.L_x_46) ;  /* 0x0000008000017945 */ /* 0x000fe20003800000 */
[----:B------:R-:W-:-:S03]  /*26b0*/  ISETP.LT.OR P3, PT, R3, 0x9, !P0 ;  /* 0x000000090300780c */ /* 0x000fc60004761670 */
[----:B------:R2:W-:Y:S01]  /*26c0*/  @!P4 STG.E.U8 desc[UR38][R4.64+0x8], R13 ;  /* 0x0000080d0400c986 */ /* 0x0005e2000c101126 */
[----:B------:R-:W-:-:S06]  /*26d0*/  ISETP.LT.OR P4, PT, R3, 0xa, !P0 ;  /* 0x0000000a0300780c */ /* 0x000fcc0004781670 */
[----:B------:R-:W-:Y:S07]  /*26e0*/  @P2 BRA `(.L_x_47) ;  /* 0x00000000000c2947 */ /* 0x000fee0003800000 */
[----:B------:R-:W2:Y:S02]  /*26f0*/  LDG.E.U8 R98, desc[UR38][R8.64+0x9] ;  /* 0x0000092608627981 */ /* 0x000ea4000c1e1100 */
[----:B--2---:R-:W-:-:S05]  /*2700*/  PRMT R13, R98, 0x8880, RZ ;  /* 0x00008880620d7816 */ /* 0x004fca00000000ff */
[----:B------:R-:W-:-:S07]  /*2710*/  IMAD R88, R13, R90, RZ ;  /* 0x0000005a0d587224 */ /* 0x000fce00078e02ff */
.L_x_47:
[----:B------:R-:W-:Y:S05]  /*2720*/  BSYNC B1 ;  /* 0x0000000000017941 */ /* 0x000fea0003800000 */
.L_x_46:
[----:B------:R-:W-:Y:S01]  /*2730*/  @!P2 IMAD R29, R29, R89, R88 ;  /* 0x000000591d1da224 */ /* 0x000fe200078e0258 */
[----:B------:R-:W-:Y:S04]  /*2740*/  BSSY B1, `(.L_x_48) ;  /* 0x0000006000017945 */ /* 0x000fe80003800000 */
[----:B------:R4:W-:Y:S01]  /*2750*/  @!P2 STG.E.U8 desc[UR38][R4.64+0x9], R29 ;  /* 0x0000091d0400a986 */ /* 0x0009e2000c101126 */
[----:B------:R-:W-:Y:S05]  /*2760*/  @P3 BRA `(.L_x_49) ;  /* 0x00000000000c3947 */ /* 0x000fea0003800000 */
[----:B------:R-:W2:Y:S02]  /*2770*/  LDG.E.U8 R98, desc[UR38][R10.64+0x8] ;  /* 0x000008260a627981 */ /* 0x000ea4000c1e1100 */
[----:B--2---:R-:W-:-:S05]  /*2780*/  PRMT R13, R98, 0x8880, RZ ;  /* 0x00008880620d7816 */ /* 0x004fca00000000ff */
[----:B------:R-:W-:-:S07]  /*2790*/  IMAD R88, R13, R90, RZ ;  /* 0x0000005a0d587224 */ /* 0x000fce00078e02ff */
.L_x_49:
[----:B------:R-:W-:Y:S05]  /*27a0*/  BSYNC B1 ;  /* 0x0000000000017941 */ /* 0x000fea0003800000 */
.L_x_48:
[----:B--2---:R-:W-:Y:S01]  /*27b0*/  @!P3 IMAD R13, R30, R89, R88 ;  /* 0x000000591e0db224 */ /* 0x004fe200078e0258 */
[----:B------:R-:W-:Y:S04]  /*27c0*/  BSSY B1, `(.L_x_50) ;  /* 0x0000006000017945 */ /* 0x000fe80003800000 */
[----:B------:R2:W-:Y:S01]  /*27d0*/  @!P3 STG.E.U8 desc[UR38][R6.64+0x8], R13 ;  /* 0x0000080d0600b986 */ /* 0x0005e2000c101126 */
[----:B------:R-:W-:Y:S05]  /*27e0*/  @P4 BRA `(.L_x_51) ;  /* 0x00000000000c4947 */ /* 0x000fea0003800000 */
[----:B------:R-:W2:Y:S02]  /*27f0*/  LDG.E.U8 R98, desc[UR38][R10.64+0x9] ;  /* 0x000009260a627981 */ /* 0x000ea4000c1e1100 */
[----:B--2---:R-:W-:-:S05]  /*2800*/  PRMT R13, R98, 0x8880, RZ ;  /* 0x00008880620d7816 */ /* 0x004fca00000000ff */
[----:B------:R-:W-:-:S07]  /*2810*/  IMAD R88, R13, R90, RZ ;  /* 0x0000005a0d587224 */ /* 0x000fce00078e02ff */
.L_x_51:
[----:B------:R-:W-:Y:S05]  /*2820*/  BSYNC B1 ;  /* 0x0000000000017941 */ /* 0x000fea0003800000 */
.L_x_50:
[----:B------:R-:W-:Y:S01]  /*2830*/  ISETP.LT.OR P2, PT, R3, 0x11, !P1 ;  /* 0x000000110300780c */ /* 0x000fe20004f41670 */
[----:B------:R-:W-:Y:S01]  /*2840*/  @!P4 IMAD R31, R31, R89, R88 ;  /* 0x000000591f1fc224 */ /* 0x000fe200078e0258 */
        /* <DEDUP_REMOVED lines=8> */
.L_x_53:
[----:B------:R-:W-:Y:S05]  /*28d0*/  BSYNC B1 ;  /* 0x0000000000017941 */ /* 0x000fea0003800000 */
.L_x_52:
[----:B--2---:R-:W-:Y:S01]  /*28e0*/  @!P2 IMAD R13, R32, R89, R88 ;  /* 0x00000059200da224 */ /* 0x004fe200078e0258 */
[----:B------:R-:W-:Y:S04]  /*28f0*/  BSSY B1, `(.L_x_54) ;  /* 0x0000006000017945 */ /* 0x000fe80003800000 */
[----:B------:R2:W-:Y:S01]  /*2900*/  @!P2 STG.E.U8 desc[UR38][R4.64+0x10], R13 ;  /* 0x0000100d0400a986 */ /* 0x0005e2000c101126 */
[----:B------:R-:W-:Y:S05]  /*2910*/  @P3 BRA `(.L_x_55) ;  /* 0x00000000000c3947 */ /* 0x000fea0003800000 */
[----:B------:R-:W2:Y:S02]  /*2920*/  LDG.E.U8 R98, desc[UR38][R8.64+0x11] ;  /* 0x0000112608627981 */ /* 0x000ea4000c1e1100 */
[----:B--2---:R-:W-:-:S05]  /*2930*/  PRMT R13, R98, 0x8880, RZ ;  /* 0x00008880620d7816 */ /* 0x004fca00000000ff */
[----:B------:R-:W-:-:S07]  /*2940*/  IMAD R88, R13, R90, RZ ;  /* 0x0000005a0d587224 */ /* 0x000fce00078e02ff */
.L_x_55:
[----:B------:R-:W-:Y:S05]  /*2950*/  BSYNC B1 ;  /* 0x0000000000017941 */ /* 0x000fea0003800000 */
.L_x_54:
[----:B------:R-:W-:Y:S01]  /*2960*/  @!P3 IMAD R33, R33, R89, R88 ;  /* 0x000000592121b224 */ /* 0x000fe200078e0258 */
[----:B------:R-:W-:Y:S04]  /*2970*/  BSSY B1, `(.L_x_56) ;  /* 0x0000006000017945 */ /* 0x000fe80003800000 */
[----:B------:R0:W-:Y:S01]  /*2980*/  @!P3 STG.E.U8 desc[UR38][R4.64+0x11], R33 ;  /* 0x000011210400b986 */ /* 0x0001e2000c101126 */
[----:B------:R-:W-:Y:S05]  /*2990*/  @P4 BRA `(.L_x_57) ;  /* 0x00000000000c4947 */ /* 0x000fea0003800000 */
[----:B------:R-:W2:Y:S02]  /*29a0*/  LDG.E.U8 R98, desc[UR38][R10.64+0x10] ;  /* 0x000010260a627981 */ /* 0x000ea4000c1e1100 */
[----:B--2---:R-:W-:-:S05]  /*29b0*/  PRMT R13, R98, 0x8880, RZ ;  /* 0x00008880620d7816 */ /* 0x004fca00000000ff */
[----:B------:R-:W-:-:S07]  /*29c0*/  IMAD R88, R13, R90, RZ ;  /* 0x0000005a0d587224 */ /* 0x000fce00078e02ff */
.L_x_57:
[----:B------:R-:W-:Y:S05]  /*29d0*/  BSYNC B1 ;  /* 0x0000000000017941 */ /* 0x000fea0003800000 */
.L_x_56:
        /* <DEDUP_REMOVED lines=10> */
.L_x_59:
[----:B------:R-:W-:Y:S05]  /*2a80*/  BSYNC B1 ;  /* 0x0000000000017941 */ /* 0x000fea0003800000 */
.L_x_58:
[----:B------:R-:W-:Y:S01]  /*2a90*/  @!P2 IMAD R35, R35, R89, R88 ;  /* 0x000000592323a224 */ /* 0x000fe200078e0258 */
[----:B------:R-:W-:Y:S04]  /*2aa0*/  BSSY B1, `(.L_x_60) ;  /* 0x0000006000017945 */ /* 0x000fe80003800000 */
[----:B------:R0:W-:Y:S01]  /*2ab0*/  @!P2 STG.E.U8 desc[UR38][R6.64+0x11], R35 ;  /* 0x000011230600a986 */ /* 0x0001e2000c101126 */
[----:B------:R-:W-:Y:S05]  /*2ac0*/  @P3 BRA `(.L_x_61) ;  /* 0x00000000000c3947 */ /* 0x000fea0003800000 */
[----:B------:R-:W2:Y:S02]  /*2ad0*/  LDG.E.U8 R98, desc[UR38][R8.64+0x18] ;  /* 0x0000182608627981 */ /* 0x000ea4000c1e1100 */
[----:B--2---:R-:W-:-:S05]  /*2ae0*/  PRMT R13, R98, 0x8880, RZ ;  /* 0x00008880620d7816 */ /* 0x004fca00000000ff */
[----:B------:R-:W-:-:S07]  /*2af0*/  IMAD R88, R13, R90, RZ ;  /* 0x0000005a0d587224 */ /* 0x000fce00078e02ff */
.L_x_61:
[----:B------:R-:W-:Y:S05]  /*2b00*/  BSYNC B1 ;  /* 0x0000000000017941 */ /* 0x000fea0003800000 */
.L_x_60:
[----:B--2---:R-:W-:Y:S01]  /*2b10*/  @!P3 IMAD R13, R36, R89, R88 ;  /* 0x00000059240db224 */ /* 0x004fe200078e0258 */
[----:B------:R-:W-:Y:S04]  /*2b20*/  BSSY B1, `(.L_x_62) ;  /* 0x0000006000017945 */ /* 0x000fe80003800000 */
[----:B------:R2:W-:Y:S01]  /*2b30*/  @!P3 STG.E.U8 desc[UR38][R4.64+0x18], R13 ;  /* 0x0000180d0400b986 */ /* 0x0005e2000c101126 */
[----:B------:R-:W-:Y:S05]  /*2b40*/  @P4 BRA `(.L_x_63) ;  /* 0x00000000000c4947 */ /* 0x000fea0003800000 */
[----:B------:R-:W2:Y:S02]  /*2b50*/  LDG.E.U8 R98, desc[UR38][R8.64+0x19] ;  /* 0x0000192608627981 */ /* 0x000ea4000c1e1100 */
[----:B--2---:R-:W-:-:S05]  /*2b60*/  PRMT R13, R98, 0x8880, RZ ;  /* 0x00008880620d7816 */ /* 0x004fca00000000ff */
[----:B------:R-:W-:-:S07]  /*2b70*/  IMAD R88, R13, R90, RZ ;  /* 0x0000005a0d587224 */ /* 0x000fce00078e02ff */
.L_x_63:
[----:B------:R-:W-:Y:S05]  /*2b80*/  BSYNC B1 ;  /* 0x0000000000017941 */ /* 0x000fea0003800000 */
.L_x_62:
        /* <DEDUP_REMOVED lines=10> */
.L_x_65:
[----:B------:R-:W-:Y:S05]  /*2c30*/  BSYNC B1 ;  /* 0x0000000000017941 */ /* 0x000fea0003800000 */
.L_x_64:
[----:B--2---:R-:W-:Y:S01]  /*2c40*/  @!P2 IMAD R13, R38, R89, R88 ;  /* 0x00000059260da224 */ /* 0x004fe200078e0258 */
[----:B------:R-:W-:Y:S04]  /*2c50*/  BSSY B1, `(.L_x_66) ;  /* 0x0000006000017945 */ /* 0x000fe80003800000 */
[----:B------:R2:W-:Y:S01]  /*2c60*/  @!P2 STG.E.U8 desc[UR38][R6.64+0x18], R13 ;  /* 0x0000180d0600a986 */ /* 0x0005e2000c101126 */
[----:B------:R-:W-:Y:S05]  /*2c70*/  @P3 BRA `(.L_x_67) ;  /* 0x00000000000c3947 */ /* 0x000fea0003800000 */
[----:B------:R-:W2:Y:S02]  /*2c80*/  LDG.E.U8 R98, desc[UR38][R10.64+0x19] ;  /* 0x000019260a627981 */ /* 0x000ea4000c1e1100 */
[----:B--2---:R-:W-:-:S05]  /*2c90*/  PRMT R13, R98, 0x8880, RZ ;  /* 0x00008880620d7816 */ /* 0x004fca00000000ff */
[----:B------:R-:W-:-:S07]  /*2ca0*/  IMAD R88, R13, R90, RZ ;  /* 0x0000005a0d587224 */ /* 0x000fce00078e02ff */
.L_x_67:
[----:B------:R-:W-:Y:S05]  /*2cb0*/  BSYNC B1 ;  /* 0x0000000000017941 */ /* 0x000fea0003800000 */
.L_x_66:
[----:B------:R-:W-:Y:S01]  /*2cc0*/  @!P3 IMAD R39, R39, R89, R88 ;  /* 0x000000592727b224 */ /* 0x000fe200078e0258 */
[----:B------:R-:W-:Y:S04]  /*2cd0*/  BSSY B1, `(.L_x_68) ;  /* 0x0000006000017945 */ /* 0x000fe80003800000 */
[----:B------:R0:W-:Y:S01]  /*2ce0*/  @!P3 STG.E.U8 desc[UR38][R6.64+0x19], R39 ;  /* 0x000019270600b986 */ /* 0x0001e2000c101126 */
[----:B------:R-:W-:Y:S05]  /*2cf0*/  @P4 BRA `(.L_x_69) ;  /* 0x00000000000c4947 */ /* 0x000fea0003800000 */
[----:B------:R-:W2:Y:S02]  /*2d00*/  LDG.E.U8 R98, desc[UR38][R8.64+0x20] ;  /* 0x0000202608627981 */ /* 0x000ea4000c1e1100 */
[----:B--2---:R-:W-:-:S05]  /*2d10*/  PRMT R13, R98, 0x8880, RZ ;  /* 0x00008880620d7816 */ /* 0x004fca00000000ff */
[----:B------:R-:W-:-:S07]  /*2d20*/  IMAD R88, R13, R90, RZ ;  /* 0x0000005a0d587224 */ /* 0x000fce00078e02ff */
.L_x_69:
[----:B------:R-:W-:Y:S05]  /*2d30*/  BSYNC B1 ;  /* 0x0000000000017941 */ /* 0x000fea0003800000 */
.L_x_68:
        /* <DEDUP_REMOVED lines=10> */
.L_x_71:
[----:B------:R-:W-:Y:S05]  /*2de0*/  BSYNC B1 ;  /* 0x0000000000017941 */ /* 0x000fea0003800000 */
.L_x_70:
[----:B------:R-:W-:Y:S01]  /*2df0*/  @!P2 IMAD R41, R41, R89, R88 ;  /* 0x000000592929a224 */ /* 0x000fe200078e0258 */
[----:B------:R-:W-:Y:S04]  /*2e00*/  BSSY B1, `(.L_x_72) ;  /* 0x0000006000017945 */ /* 0x000fe80003800000 */
[----:B------:R0:W-:Y:S01]  /*2e10*/  @!P2 STG.E.U8 desc[UR38][R4.64+0x21], R41 ;  /* 0x000021290400a986 */ /* 0x0001e2000c101126 */
[----:B------:R-:W-:Y:S05]  /*2e20*/  @P3 BRA `(.L_x_73) ;  /* 0x00000000000c3947 */ /* 0x000fea0003800000 */
[----:B------:R-:W2:Y:S02]  /*2e30*/  LDG.E.U8 R98, desc[UR38][R10.64+0x20] ;  /* 0x000020260a627981 */ /* 0x000ea4000c1e1100 */
[----:B--2---:R-:W-:-:S05]  /*2e40*/  PRMT R13, R98, 0x8880, RZ ;  /* 0x00008880620d7816 */ /* 0x004fca00000000ff */
[----:B------:R-:W-:-:S07]  /*2e50*/  IMAD R88, R13, R90, RZ ;  /* 0x0000005a0d587224 */ /* 0x000fce00078e02ff */
.L_x_73:
[----:B------:R-:W-:Y:S05]  /*2e60*/  BSYNC B1 ;  /* 0x0000000000017941 */ /* 0x000fea0003800000 */
.L_x_72:
[----:B--2---:R-:W-:Y:S01]  /*2e70*/  @!P3 IMAD R13, R42, R89, R88 ;  /* 0x000000592a0db224 */ /* 0x004fe200078e0258 */
[----:B------:R-:W-:Y:S04]  /*2e80*/  BSSY B1, `(.L_x_74) ;  /* 0x0000006000017945 */ /* 0x000fe80003800000 */
[----:B------:R2:W-:Y:S01]  /*2e90*/  @!P3 STG.E.U8 desc[UR38][R6.64+0x20], R13 ;  /* 0x0000200d0600b986 */ /* 0x0005e2000c101126 */
[----:B------:R-:W-:Y:S05]  /*2ea0*/  @P4 BRA `(.L_x_75) ;  /* 0x00000000000c4947 */ /* 0x000fea0003800000 */
[----:B------:R-:W2:Y:S02]  /*2eb0*/  LDG.E.U8 R98, desc[UR38][R10.64+0x21] ;  /* 0x000021260a627981 */ /* 0x000ea4000c1e1100 */
[----:B--2---:R-:W-:-:S05]  /*2ec0*/  PRMT R13, R98, 0x8880, RZ ;  /* 0x00008880620d7816 */ /* 0x004fca00000000ff */
[----:B------:R-:W-:-:S07]  /*2ed0*/  IMAD R88, R13, R90, RZ ;  /* 0x0000005a0d587224 */ /* 0x000fce00078e02ff */
.L_x_75:
[----:B------:R-:W-:Y:S05]  /*2ee0*/  BSYNC B1 ;  /* 0x0000000000017941 */ /* 0x000fea0003800000 */
.L_x_74:
        /* <DEDUP_REMOVED lines=10> */
.L_x_77:
[----:B------:R-:W-:Y:S05]  /*2f90*/  BSYNC B1 ;  /* 0x0000000000017941 */ /* 0x000fea0003800000 */
.L_x_76:
[----:B--2---:R-:W-:Y:S01]  /*2fa0*/  @!P2 IMAD R13, R44, R89, R88 ;  /* 0x000000592c0da224 */ /* 0x004fe200078e0258 */
[----:B------:R-:W-:Y:S04]  /*2fb0*/  BSSY B1, `(.L_x_78) ;  /* 0x0000006000017945 */ /* 0x000fe80003800000 */
[----:B------:R2:W-:Y:S01]  /*2fc0*/  @!P2 STG.E.U8 desc[UR38][R4.64+0x28], R13 ;  /* 0x0000280d0400a986 */ /* 0x0005e2000c101126 */
[----:B------:R-:W-:Y:S05]  /*2fd0*/  @P3 BRA `(.L_x_79) ;  /* 0x00000000000c3947 */ /* 0x000fea0003800000 */
[----:B------:R-:W2:Y:S02]  /*2fe0*/  LDG.E.U8 R98, desc[UR38][R8.64+0x29] ;  /* 0x0000292608627981 */ /* 0x000ea4000c1e1100 */
[----:B--2---:R-:W-:-:S05]  /*2ff0*/  PRMT R13, R98, 0x8880, RZ ;  /* 0x00008880620d7816 */ /* 0x004fca00000000ff */
[----:B------:R-:W-:-:S07]  /*3000*/  IMAD R88, R13, R90, RZ ;  /* 0x0000005a0d587224 */ /* 0x000fce00078e02ff */
.L_x_79:
[----:B------:R-:W-:Y:S05]  /*3010*/  BSYNC B1 ;  /* 0x0000000000017941 */ /* 0x000fea0003800000 */
.L_x_78:
[----:B------:R-:W-:Y:S01]  /*3020*/  @!P3 IMAD R45, R45, R89, R88 ;  /* 0x000000592d2db224 */ /* 0x000fe200078e0258 */
[----:B------:R-:W-:Y:S04]  /*3030*/  BSSY B1, `(.L_x_80) ;  /* 0x0000006000017945 */ /* 0x000fe80003800000 */
[----:B------:R0:W-:Y:S01]  /*3040*/  @!P3 STG.E.U8 desc[UR38][R4.64+0x29], R45 ;  /* 0x0000292d0400b986 */ /* 0x0001e2000c101126 */
[----:B------:R-:W-:Y:S05]  /*3050*/  @P4 BRA `(.L_x_81) ;  /* 0x00000000000c4947 */ /* 0x000fea0003800000 */
[----:B------:R-:W2:Y:S02]  /*3060*/  LDG.E.U8 R98, desc[UR38][R10.64+0x28] ;  /* 0x000028260a627981 */ /* 0x000ea4000c1e1100 */
[----:B--2---:R-:W-:-:S05]  /*3070*/  PRMT R13, R98, 0x8880, RZ ;  /* 0x00008880620d7816 */ /* 0x004fca00000000ff */
[----:B------:R-:W-:-:S07]  /*3080*/  IMAD R88, R13, R90, RZ ;  /* 0x0000005a0d587224 */ /* 0x000fce00078e02ff */
.L_x_81:
[----:B------:R-:W-:Y:S05]  /*3090*/  BSYNC B1 ;  /* 0x0000000000017941 */ /* 0x000fea0003800000 */
.L_x_80:
        /* <DEDUP_REMOVED lines=10> */
.L_x_83:
[----:B------:R-:W-:Y:S05]  /*3140*/  BSYNC B1 ;  /* 0x0000000000017941 */ /* 0x000fea0003800000 */
.L_x_82:
[----:B------:R-:W-:Y:S01]  /*3150*/  @!P2 IMAD R47, R47, R89, R88 ;  /* 0x000000592f2fa224 */ /* 0x000fe200078e0258 */
[----:B------:R-:W-:Y:S04]  /*3160*/  BSSY B1, `(.L_x_84) ;  /* 0x0000006000017945 */ /* 0x000fe80003800000 */
[----:B------:R0:W-:Y:S01]  /*3170*/  @!P2 STG.E.U8 desc[UR38][R6.64+0x29], R47 ;  /* 0x0000292f0600a986 */ /* 0x0001e2000c101126 */
[----:B------:R-:W-:Y:S05]  /*3180*/  @P3 BRA `(.L_x_85) ;  /* 0x00000000000c3947 */ /* 0x000fea0003800000 */
[----:B------:R-:W2:Y:S02]  /*3190*/  LDG.E.U8 R98, desc[UR38][R8.64+0x30] ;  /* 0x0000302608627981 */ /* 0x000ea4000c1e1100 */
[----:B--2---:R-:W-:-:S05]  /*31a0*/  PRMT R13, R98, 0x8880, RZ ;  /* 0x00008880620d7816 */ /* 0x004fca00000000ff */
[----:B------:R-:W-:-:S07]  /*31b0*/  IMAD R88, R13, R90, RZ ;  /* 0x0000005a0d587224 */ /* 0x000fce00078e02ff */
.L_x_85:
[----:B------:R-:W-:Y:S05]  /*31c0*/  BSYNC B1 ;  /* 0x0000000000017941 */ /* 0x000fea0003800000 */
.L_x_84:
[----:B--2---:R-:W-:Y:S01]  /*31d0*/  @!P3 IMAD R13, R48, R89, R88 ;  /* 0x00000059300db224 */ /* 0x004fe200078e0258 */
[----:B------:R-:W-:Y:S04]  /*31e0*/  BSSY B1, `(.L_x_86) ;  /* 0x0000006000017945 */ /* 0x000fe80003800000 */
[----:B------:R2:W-:Y:S01]  /*31f0*/  @!P3 STG.E.U8 desc[UR38][R4.64+0x30], R13 ;  /* 0x0000300d0400b986 */ /* 0x0005e2000c101126 */
[----:B------:R-:W-:Y:S05]  /*3200*/  @P4 BRA `(.L_x_87) ;  /* 0x00000000000c4947 */ /* 0x000fea0003800000 */
[----:B------:R-:W2:Y:S02]  /*3210*/  LDG.E.U8 R98, desc[UR38][R8.64+0x31] ;  /* 0x0000312608627981 */ /* 0x000ea4000c1e1100 */
[----:B--2---:R-:W-:-:S05]  /*3220*/  PRMT R13, R98, 0x8880, RZ ;  /* 0x00008880620d7816 */ /* 0x004fca00000000ff */
[----:B------:R-:W-:-:S07]  /*3230*/  IMAD R88, R13, R90, RZ ;  /* 0x0000005a0d587224 */ /* 0x000fce00078e02ff */
.L_x_87:
[----:B------:R-:W-:Y:S05]  /*3240*/  BSYNC B1 ;  /* 0x0000000000017941 */ /* 0x000fea0003800000 */
.L_x_86:
        /* <DEDUP_REMOVED lines=10> */
.L_x_89:
[----:B------:R-:W-:Y:S05]  /*32f0*/  BSYNC B1 ;  /* 0x0000000000017941 */ /* 0x000fea0003800000 */
.L_x_88:
[----:B--2---:R-:W-:Y:S01]  /*3300*/  @!P2 IMAD R13, R50, R89, R88 ;  /* 0x00000059320da224 */ /* 0x004fe200078e0258 */
[----:B------:R-:W-:Y:S04]  /*3310*/  BSSY B1, `(.L_x_90) ;  /* 0x0000006000017945 */ /* 0x000fe80003800000 */
[----:B------:R2:W-:Y:S01]  /*3320*/  @!P2 STG.E.U8 desc[UR38][R6.64+0x30], R13 ;  /* 0x0000300d0600a986 */ /* 0x0005e2000c101126 */
[----:B------:R-:W-:Y:S05]  /*3330*/  @P3 BRA `(.L_x_91) ;  /* 0x00000000000c3947 */ /* 0x000fea0003800000 */
[----:B------:R-:W2:Y:S02]  /*3340*/  LDG.E.U8 R98, desc[UR38][R10.64+0x31] ;  /* 0x000031260a627981 */ /* 0x000ea4000c1e1100 */
[----:B--2---:R-:W-:-:S05]  /*3350*/  PRMT R13, R98, 0x8880, RZ ;  /* 0x00008880620d7816 */ /* 0x004fca00000000ff */
[----:B------:R-:W-:-:S07]  /*3360*/  IMAD R88, R13, R90, RZ ;  /* 0x0000005a0d587224 */ /* 0x000fce00078e02ff */
.L_x_91:
[----:B------:R-:W-:Y:S05]  /*3370*/  BSYNC B1 ;  /* 0x0000000000017941 */ /* 0x000fea0003800000 */
.L_x_90:
[----:B------:R-:W-:Y:S01]  /*3380*/  @!P3 IMAD R51, R51, R89, R88 ;  /* 0x000000593333b224 */ /* 0x000fe200078e0258 */
[----:B------:R-:W-:Y:S04]  /*3390*/  BSSY B1, `(.L_x_92) ;  /* 0x0000006000017945 */ /* 0x000fe80003800000 */
[----:B------:R0:W-:Y:S01]  /*33a0*/  @!P3 STG.E.U8 desc[UR38][R6.64+0x31], R51 ;  /* 0x000031330600b986 */ /* 0x0001e2000c101126 */
[----:B------:R-:W-:Y:S05]  /*33b0*/  @P4 BRA `(.L_x_93) ;  /* 0x00000000000c4947 */ /* 0x000fea0003800000 */
[----:B------:R-:W2:Y:S02]  /*33c0*/  LDG.E.U8 R98, desc[UR38][R8.64+0x38] ;  /* 0x0000382608627981 */ /* 0x000ea4000c1e1100 */
[----:B--2---:R-:W-:-:S05]  /*33d0*/  PRMT R13, R98, 0x8880, RZ ;  /* 0x00008880620d7816 */ /* 0x004fca00000000ff */
[----:B------:R-:W-:-:S07]  /*33e0*/  IMAD R88, R13, R90, RZ ;  /* 0x0000005a0d587224 */ /* 0x000fce00078e02ff */
.L_x_93:
[----:B------:R-:W-:Y:S05]  /*33f0*/  BSYNC B1 ;  /* 0x0000000000017941 */ /* 0x000fea0003800000 */
.L_x_92:
        /* <DEDUP_REMOVED lines=10> */
.L_x_95:
[----:B------:R-:W-:Y:S05]  /*34a0*/  BSYNC B1 ;  /* 0x0000000000017941 */ /* 0x000fea0003800000 */
.L_x_94:
[----:B------:R-:W-:Y:S01]  /*34b0*/  @!P2 IMAD R53, R53, R89, R88 ;  /* 0x000000593535a224 */ /* 0x000fe200078e0258 */
[----:B------:R-:W-:Y:S04]  /*34c0*/  BSSY B1, `(.L_x_96) ;  /* 0x0000006000017945 */ /* 0x000fe80003800000 */
[----:B------:R0:W-:Y:S01]  /*34d0*/  @!P2 STG.E.U8 desc[UR38][R4.64+0x39], R53 ;  /* 0x000039350400a986 */ /* 0x0001e2000c101126 */
[----:B------:R-:W-:Y:S05]  /*34e0*/  @P3 BRA `(.L_x_97) ;  /* 0x00000000000c3947 */ /* 0x000fea0003800000 */
[----:B------:R-:W2:Y:S02]  /*34f0*/  LDG.E.U8 R98, desc[UR38][R10.64+0x38] ;  /* 0x000038260a627981 */ /* 0x000ea4000c1e1100 */
[----:B--2---:R-:W-:-:S05]  /*3500*/  PRMT R13, R98, 0x8880, RZ ;  /* 0x00008880620d7816 */ /* 0x004fca00000000ff */
[----:B------:R-:W-:-:S07]  /*3510*/  IMAD R88, R13, R90, RZ ;  /* 0x0000005a0d587224 */ /* 0x000fce00078e02ff */
.L_x_97:
[----:B------:R-:W-:Y:S05]  /*3520*/  BSYNC B1 ;  /* 0x0000000000017941 */ /* 0x000fea0003800000 */
.L_x_96:
[----:B--2---:R-:W-:Y:S01]  /*3530*/  @!P3 IMAD R13, R54, R89, R88 ;  /* 0x00000059360db224 */ /* 0x004fe200078e0258 */
[----:B------:R-:W-:Y:S04]  /*3540*/  BSSY B1, `(.L_x_98) ;  /* 0x0000006000017945 */ /* 0x000fe80003800000 */
[----:B------:R2:W-:Y:S01]  /*3550*/  @!P3 STG.E.U8 desc[UR38][R6.64+0x38], R13 ;  /* 0x0000380d0600b986 */ /* 0x0005e2000c101126 */
[----:B------:R-:W-:Y:S05]  /*3560*/  @P4 BRA `(.L_x_99) ;  /* 0x00000000000c4947 */ /* 0x000fea0003800000 */
[----:B------:R-:W2:Y:S02]  /*3570*/  LDG.E.U8 R98, desc[UR38][R10.64+0x39] ;  /* 0x000039260a627981 */ /* 0x000ea4000c1e1100 */
[----:B--2---:R-:W-:-:S05]  /*3580*/  PRMT R13, R98, 0x8880, RZ ;  /* 0x00008880620d7816 */ /* 0x004fca00000000ff */
[----:B------:R-:W-:-:S07]  /*3590*/  IMAD R88, R13, R90, RZ ;  /* 0x0000005a0d587224 */ /* 0x000fce00078e02ff */
.L_x_99:
[----:B------:R-:W-:Y:S05]  /*35a0*/  BSYNC B1 ;  /* 0x0000000000017941 */ /* 0x000fea0003800000 */
.L_x_98:
        /* <DEDUP_REMOVED lines=10> */
.L_x_101:
[----:B------:R-:W-:Y:S05]  /*3650*/  BSYNC B1 ;  /* 0x0000000000017941 */ /* 0x000fea0003800000 */
.L_x_100:
[----:B--2---:R-:W-:Y:S01]  /*3660*/  @!P2 IMAD R13, R56, R89, R88 ;  /* 0x00000059380da224 */ /* 0x004fe200078e0258 */
[----:B------:R-:W-:Y:S04]  /*3670*/  BSSY B1, `(.L_x_102) ;  /* 0x0000006000017945 */ /* 0x000fe80003800000 */
[----:B------:R2:W-:Y:S01]  /*3680*/  @!P2 STG.E.U8 desc[UR38][R4.64+0x40], R13 ;  /* 0x0000400d0400a986 */ /* 0x0005e2000c101126 */
[----:B------:R-:W-:Y:S05]  /*3690*/  @P3 BRA `(.L_x_103) ;  /* 0x00000000000c3947 */ /* 0x000fea0003800000 */
[----:B------:R-:W2:Y:S02]  /*36a0*/  LDG.E.U8 R98, desc[UR38][R8.64+0x41] ;  /* 0x0000412608627981 */ /* 0x000ea4000c1e1100 */
[----:B--2---:R-:W-:-:S05]  /*36b0*/  PRMT R13, R98, 0x8880, RZ ;  /* 0x00008880620d7816 */ /* 0x004fca00000000ff */
[----:B------:R-:W-:-:S07]  /*36c0*/  IMAD R88, R13, R90, RZ ;  /* 0x0000005a0d587224 */ /* 0x000fce00078e02ff */
.L_x_103:
[----:B------:R-:W-:Y:S05]  /*36d0*/  BSYNC B1 ;  /* 0x0000000000017941 */ /* 0x000fea0003800000 */
.L_x_102:
[----:B------:R-:W-:Y:S01]  /*36e0*/  @!P3 IMAD R57, R57, R89, R88 ;  /* 0x000000593939b224 */ /* 0x000fe200078e0258 */
[----:B------:R-:W-:Y:S04]  /*36f0*/  BSSY B1, `(.L_x_104) ;  /* 0x0000006000017945 */ /* 0x000fe80003800000 */
[----:B------:R0:W-:Y:S01]  /*3700*/  @!P3 STG.E.U8 desc[UR38][R4.64+0x41], R57 ;  /* 0x000041390400b986 */ /* 0x0001e2000c101126 */
[----:B------:R-:W-:Y:S05]  /*3710*/  @P4 BRA `(.L_x_105) ;  /* 0x00000000000c4947 */ /* 0x000fea0003800000 */
[----:B------:R-:W2:Y:S02]  /*3720*/  LDG.E.U8 R98, desc[UR38][R10.64+0x40] ;  /* 0x000040260a627981 */ /* 0x000ea4000c1e1100 */
[----:B--2---:R-:W-:-:S05]  /*3730*/  PRMT R13, R98, 0x8880, RZ ;  /* 0x00008880620d7816 */ /* 0x004fca00000000ff */
[----:B------:R-:W-:-:S07]  /*3740*/  IMAD R88, R13, R90, RZ ;  /* 0x0000005a0d587224 */ /* 0x000fce00078e02ff */
.L_x_105:
[----:B------:R-:W-:Y:S05]  /*3750*/  BSYNC B1 ;  /* 0x0000000000017941 */ /* 0x000fea0003800000 */
.L_x_104:
        /* <DEDUP_REMOVED lines=10> */
.L_x_107:
[----:B------:R-:W-:Y:S05]  /*3800*/  BSYNC B1 ;  /* 0x0000000000017941 */ /* 0x000fea0003800000 */
.L_x_106:
[----:B------:R-:W-:Y:S01]  /*3810*/  @!P2 IMAD R59, R59, R89, R88 ;  /* 0x000000593b3ba224 */ /* 0x000fe200078e0258 */
[----:B------:R-:W-:Y:S04]  /*3820*/  BSSY B1, `(.L_x_108) ;  /* 0x0000006000017945 */ /* 0x000fe80003800000 */
[----:B------:R0:W-:Y:S01]  /*3830*/  @!P2 STG.E.U8 desc[UR38][R6.64+0x41], R59 ;  /* 0x0000413b0600a986 */ /* 0x0001e2000c101126 */
[----:B------:R-:W-:Y:S05]  /*3840*/  @P3 BRA `(.L_x_109) ;  /* 0x00000000000c3947 */ /* 0x000fea0003800000 */
[----:B------:R-:W2:Y:S02]  /*3850*/  LDG.E.U8 R98, desc[UR38][R8.64+0x48] ;  /* 0x0000482608627981 */ /* 0x000ea4000c1e1100 */
[----:B--2---:R-:W-:-:S05]  /*3860*/  PRMT R13, R98, 0x8880, RZ ;  /* 0x00008880620d7816 */ /* 0x004fca00000000ff */
[----:B------:R-:W-:-:S07]  /*3870*/  IMAD R88, R13, R90, RZ ;  /* 0x0000005a0d587224 */ /* 0x000fce00078e02ff */
.L_x_109:
[----:B------:R-:W-:Y:S05]  /*3880*/  BSYNC B1 ;  /* 0x0000000000017941 */ /* 0x000fea0003800000 */
.L_x_108:
[----:B--2---:R-:W-:Y:S01]  /*3890*/  @!P3 IMAD R13, R60, R89, R88 ;  /* 0x000000593c0db224 */ /* 0x004fe200078e0258 */
[----:B------:R-:W-:Y:S04]  /*38a0*/  BSSY B1, `(.L_x_110) ;  /* 0x0000006000017945 */ /* 0x000fe80003800000 */
[----:B------:R2:W-:Y:S01]  /*38b0*/  @!P3 STG.E.U8 desc[UR38][R4.64+0x48], R13 ;  /* 0x0000480d0400b986 */ /* 0x0005e2000c101126 */
[----:B------:R-:W-:Y:S05]  /*38c0*/  @P4 BRA `(.L_x_111) ;  /* 0x00000000000c4947 */ /* 0x000fea0003800000 */
[----:B------:R-:W2:Y:S02]  /*38d0*/  LDG.E.U8 R98, desc[UR38][R8.64+0x49] ;  /* 0x0000492608627981 */ /* 0x000ea4000c1e1100 */
[----:B--2---:R-:W-:-:S05]  /*38e0*/  PRMT R13, R98, 0x8880, RZ ;  /* 0x00008880620d7816 */ /* 0x004fca00000000ff */
[----:B------:R-:W-:-:S07]  /*38f0*/  IMAD R88, R13, R90, RZ ;  /* 0x0000005a0d587224 */ /* 0x000fce00078e02ff */
.L_x_111:
[----:B------:R-:W-:Y:S05]  /*3900*/  BSYNC B1 ;  /* 0x0000000000017941 */ /* 0x000fea0003800000 */
.L_x_110:
        /* <DEDUP_REMOVED lines=10> */
.L_x_113:
[----:B------:R-:W-:Y:S05]  /*39b0*/  BSYNC B1 ;  /* 0x0000000000017941 */ /* 0x000fea0003800000 */
.L_x_112:
[----:B--2---:R-:W-:Y:S01]  /*39c0*/  @!P2 IMAD R13, R62, R89, R88 ;  /* 0x000000593e0da224 */ /* 0x004fe200078e0258 */
[----:B------:R-:W-:Y:S04]  /*39d0*/  BSSY B1, `(.L_x_114) ;  /* 0x0000006000017945 */ /* 0x000fe80003800000 */
[----:B------:R2:W-:Y:S01]  /*39e0*/  @!P2 STG.E.U8 desc[UR38][R6.64+0x48], R13 ;  /* 0x0000480d0600a986 */ /* 0x0005e2000c101126 */
[----:B------:R-:W-:Y:S05]  /*39f0*/  @P3 BRA `(.L_x_115) ;  /* 0x00000000000c3947 */ /* 0x000fea0003800000 */
[----:B------:R-:W2:Y:S02]  /*3a00*/  LDG.E.U8 R98, desc[UR38][R10.64+0x49] ;  /* 0x000049260a627981 */ /* 0x000ea4000c1e1100 */
[----:B--2---:R-:W-:-:S05]  /*3a10*/  PRMT R13, R98, 0x8880, RZ ;  /* 0x00008880620d7816 */ /* 0x004fca00000000ff */
[----:B------:R-:W-:-:S07]  /*3a20*/  IMAD R88, R13, R90, RZ ;  /* 0x0000005a0d587224 */ /* 0x000fce00078e02ff */
.L_x_115:
[----:B------:R-:W-:Y:S05]  /*3a30*/  BSYNC B1 ;  /* 0x0000000000017941 */ /* 0x000fea0003800000 */
.L_x_114:
[----:B------:R-:W-:Y:S01]  /*3a40*/  @!P3 IMAD R63, R63, R89, R88 ;  /* 0x000000593f3fb224 */ /* 0x000fe200078e0258 */
[----:B------:R-:W-:Y:S04]  /*3a50*/  BSSY B1, `(.L_x_116) ;  /* 0x0000006000017945 */ /* 0x000fe80003800000 */
[----:B------:R0:W-:Y:S01]  /*3a60*/  @!P3 STG.E.U8 desc[UR38][R6.64+0x49], R63 ;  /* 0x0000493f0600b986 */ /* 0x0001e2000c101126 */
[----:B------:R-:W-:Y:S05]  /*3a70*/  @P4 BRA `(.L_x_117) ;  /* 0x00000000000c4947 */ /* 0x000fea0003800000 */
[----:B------:R-:W2:Y:S02]  /*3a80*/  LDG.E.U8 R98, desc[UR38][R8.64+0x50] ;  /* 0x0000502608627981 */ /* 0x000ea4000c1e1100 */
[----:B--2---:R-:W-:-:S05]  /*3a90*/  PRMT R13, R98, 0x8880, RZ ;  /* 0x00008880620d7816 */ /* 0x004fca00000000ff */
[----:B------:R-:W-:-:S07]  /*3aa0*/  IMAD R88, R13, R90, RZ ;  /* 0x0000005a0d587224 */ /* 0x000fce00078e02ff */
.L_x_117:
[----:B------:R-:W-:Y:S05]  /*3ab0*/  BSYNC B1 ;  /* 0x0000000000017941 */ /* 0x000fea0003800000 */
.L_x_116:
        /* <DEDUP_REMOVED lines=10> */
.L_x_119:
[----:B------:R-:W-:Y:S05]  /*3b60*/  BSYNC B1 ;  /* 0x0000000000017941 */ /* 0x000fea0003800000 */
.L_x_118:
[----:B------:R-:W-:Y:S01]  /*3b70*/  @!P2 IMAD R65, R65, R89, R88 ;  /* 0x000000594141a224 */ /* 0x000fe200078e0258 */
[----:B------:R-:W-:Y:S04]  /*3b80*/  BSSY B1, `(.L_x_120) ;  /* 0x0000006000017945 */ /* 0x000fe80003800000 */
[----:B------:R0:W-:Y:S01]  /*3b90*/  @!P2 STG.E.U8 desc[UR38][R4.64+0x51], R65 ;  /* 0x000051410400a986 */ /* 0x0001e2000c101126 */
[----:B------:R-:W-:Y:S05]  /*3ba0*/  @P3 BRA `(.L_x_121) ;  /* 0x00000000000c3947 */ /* 0x000fea0003800000 */
[----:B------:R-:W2:Y:S02]  /*3bb0*/  LDG.E.U8 R98, desc[UR38][R10.64+0x50] ;  /* 0x000050260a627981 */ /* 0x000ea4000c1e1100 */
[----:B--2---:R-:W-:-:S05]  /*3bc0*/  PRMT R13, R98, 0x8880, RZ ;  /* 0x00008880620d7816 */ /* 0x004fca00000000ff */
[----:B------:R-:W-:-:S07]  /*3bd0*/  IMAD R88, R13, R90, RZ ;  /* 0x0000005a0d587224 */ /* 0x000fce00078e02ff */
.L_x_121:
[----:B------:R-:W-:Y:S05]  /*3be0*/  BSYNC B1 ;  /* 0x0000000000017941 */ /* 0x000fea0003800000 */
.L_x_120:
[----:B--2---:R-:W-:Y:S01]  /*3bf0*/  @!P3 IMAD R13, R66, R89, R88 ;  /* 0x00000059420db224 */ /* 0x004fe200078e0258 */
[----:B------:R-:W-:Y:S04]  /*3c00*/  BSSY B1, `(.L_x_122) ;  /* 0x0000006000017945 */ /* 0x000fe80003800000 */
[----:B------:R2:W-:Y:S01]  /*3c10*/  @!P3 STG.E.U8 desc[UR38][R6.64+0x50], R13 ;  /* 0x0000500d0600b986 */ /* 0x0005e2000c101126 */
[----:B------:R-:W-:Y:S05]  /*3c20*/  @P4 BRA `(.L_x_123) ;  /* 0x00000000000c4947 */ /* 0x000fea0003800000 */
[----:B------:R-:W2:Y:S02]  /*3c30*/  LDG.E.U8 R98, desc[UR38][R10.64+0x51] ;  /* 0x000051260a627981 */ /* 0x000ea4000c1e1100 */
[----:B--2---:R-:W-:-:S05]  /*3c40*/  PRMT R13, R98, 0x8880, RZ ;  /* 0x00008880620d7816 */ /* 0x004fca00000000ff */
[----:B------:R-:W-:-:S07]  /*3c50*/  IMAD R88, R13, R90, RZ ;  /* 0x0000005a0d587224 */ /* 0x000fce00078e02ff */
.L_x_123:
[----:B------:R-:W-:Y:S05]  /*3c60*/  BSYNC B1 ;  /* 0x0000000000017941 */ /* 0x000fea0003800000 */
.L_x_122:
        /* <DEDUP_REMOVED lines=10> */
.L_x_125:
[----:B------:R-:W-:Y:S05]  /*3d10*/  BSYNC B1 ;  /* 0x0000000000017941 */ /* 0x000fea0003800000 */
.L_x_124:
[----:B--2---:R-:W-:Y:S01]  /*3d20*/  @!P2 IMAD R13, R68, R89, R88 ;  /* 0x00000059440da224 */ /* 0x004fe200078e0258 */
[----:B------:R-:W-:Y:S04]  /*3d30*/  BSSY B1, `(.L_x_126) ;  /* 0x0000006000017945 */ /* 0x000fe80003800000 */
[----:B------:R2:W-:Y:S01]  /*3d40*/  @!P2 STG.E.U8 desc[UR38][R4.64+0x58], R13 ;  /* 0x0000580d0400a986 */ /* 0x0005e2000c101126 */
[----:B------:R-:W-:Y:S05]  /*3d50*/  @P3 BRA `(.L_x_127) ;  /* 0x00000000000c3947 */ /* 0x000fea0003800000 */
[----:B------:R-:W2:Y:S02]  /*3d60*/  LDG.E.U8 R98, desc[UR38][R8.64+0x59] ;  /* 0x0000592608627981 */ /* 0x000ea4000c1e1100 */
[----:B--2---:R-:W-:-:S05]  /*3d70*/  PRMT R13, R98, 0x8880, RZ ;  /* 0x00008880620d7816 */ /* 0x004fca00000000ff */
[----:B------:R-:W-:-:S07]  /*3d80*/  IMAD R88, R13, R90, RZ ;  /* 0x0000005a0d587224 */ /* 0x000fce00078e02ff */
.L_x_127:
[----:B------:R-:W-:Y:S05]  /*3d90*/  BSYNC B1 ;  /* 0x0000000000017941 */ /* 0x000fea0003800000 */
.L_x_126:
[----:B------:R-:W-:Y:S01]  /*3da0*/  @!P3 IMAD R69, R69, R89, R88 ;  /* 0x000000594545b224 */ /* 0x000fe200078e0258 */
[----:B------:R-:W-:Y:S04]  /*3db0*/  BSSY B1, `(.L_x_128) ;  /* 0x0000006000017945 */ /* 0x000fe80003800000 */
[----:B------:R0:W-:Y:S01]  /*3dc0*/  @!P3 STG.E.U8 desc[UR38][R4.64+0x59], R69 ;  /* 0x000059450400b986 */ /* 0x0001e2000c101126 */
[----:B------:R-:W-:Y:S05]  /*3dd0*/  @P4 BRA `(.L_x_129) ;  /* 0x00000000000c4947 */ /* 0x000fea0003800000 */
[----:B------:R-:W2:Y:S02]  /*3de0*/  LDG.E.U8 R98, desc[UR38][R10.64+0x58] ;  /* 0x000058260a627981 */ /* 0x000ea4000c1e1100 */
[----:B--2---:R-:W-:-:S05]  /*3df0*/  PRMT R13, R98, 0x8880, RZ ;  /* 0x00008880620d7816 */ /* 0x004fca00000000ff */
[----:B------:R-:W-:-:S07]  /*3e00*/  IMAD R88, R13, R90, RZ ;  /* 0x0000005a0d587224 */ /* 0x000fce00078e02ff */
.L_x_129:
[----:B------:R-:W-:Y:S05]  /*3e10*/  BSYNC B1 ;  /* 0x0000000000017941 */ /* 0x000fea0003800000 */
.L_x_128:
        /* <DEDUP_REMOVED lines=10> */
.L_x_131:
[----:B------:R-:W-:Y:S05]  /*3ec0*/  BSYNC B1 ;  /* 0x0000000000017941 */ /* 0x000fea0003800000 */
.L_x_130:
[----:B------:R-:W-:Y:S01]  /*3ed0*/  @!P2 IMAD R71, R71, R89, R88 ;  /* 0x000000594747a224 */ /* 0x000fe200078e0258 */
[----:B------:R-:W-:Y:S04]  /*3ee0*/  BSSY B1, `(.L_x_132) ;  /* 0x0000006000017945 */ /* 0x000fe80003800000 */
[----:B------:R0:W-:Y:S01]  /*3ef0*/  @!P2 STG.E.U8 desc[UR38][R6.64+0x59], R71 ;  /* 0x000059470600a986 */ /* 0x0001e2000c101126 */
[----:B------:R-:W-:Y:S05]  /*3f00*/  @P3 BRA `(.L_x_133) ;  /* 0x00000000000c3947 */ /* 0x000fea0003800000 */
[----:B------:R-:W2:Y:S02]  /*3f10*/  LDG.E.U8 R98, desc[UR38][R8.64+0x60] ;  /* 0x0000602608627981 */ /* 0x000ea4000c1e1100 */
[----:B--2---:R-:W-:-:S05]  /*3f20*/  PRMT R13, R98, 0x8880, RZ ;  /* 0x00008880620d7816 */ /* 0x004fca00000000ff */
[----:B------:R-:W-:-:S07]  /*3f30*/  IMAD R88, R13, R90, RZ ;  /* 0x0000005a0d587224 */ /* 0x000fce00078e02ff */
.L_x_133:
[----:B------:R-:W-:Y:S05]  /*3f40*/  BSYNC B1 ;  /* 0x0000000000017941 */ /* 0x000fea0003800000 */
.L_x_132:
[----:B--2---:R-:W-:Y:S01]  /*3f50*/  @!P3 IMAD R13, R72, R89, R88 ;  /* 0x00000059480db224 */ /* 0x004fe200078e0258 */
[----:B------:R-:W-:Y:S04]  /*3f60*/  BSSY B1, `(.L_x_134) ;  /* 0x0000006000017945 */ /* 0x000fe80003800000 */
[----:B------:R2:W-:Y:S01]  /*3f70*/  @!P3 STG.E.U8 desc[UR38][R4.64+0x60], R13 ;  /* 0x0000600d0400b986 */ /* 0x0005e2000c101126 */
[----:B------:R-:W-:Y:S05]  /*3f80*/  @P4 BRA `(.L_x_135) ;  /* 0x00000000000c4947 */ /* 0x000fea0003800000 */
[----:B------:R-:W2:Y:S02]  /*3f90*/  LDG.E.U8 R98, desc[UR38][R8.64+0x61] ;  /* 0x0000612608627981 */ /* 0x000ea4000c1e1100 */
[----:B--2---:R-:W-:-:S05]  /*3fa0*/  PRMT R13, R98, 0x8880, RZ ;  /* 0x00008880620d7816 */ /* 0x004fca00000000ff */
[----:B------:R-:W-:-:S07]  /*3fb0*/  IMAD R88, R13, R90, RZ ;  /* 0x0000005a0d587224 */ /* 0x000fce00078e02ff */
.L_x_135:
[----:B------:R-:W-:Y:S05]  /*3fc0*/  BSYNC B1 ;  /* 0x0000000000017941 */ /* 0x000fea0003800000 */
.L_x_134:
        /* <DEDUP_REMOVED lines=10> */
.L_x_137:
[----:B------:R-:W-:Y:S05]  /*4070*/  BSYNC B1 ;  /* 0x0000000000017941 */ /* 0x000fea0003800000 */
.L_x_136:
[----:B--2---:R-:W-:Y:S01]  /*4080*/  @!P2 IMAD R13, R74, R89, R88 ;  /* 0x000000594a0da224 */ /* 0x004fe200078e0258 */
[----:B------:R-:W-:Y:S04]  /*4090*/  BSSY B1, `(.L_x_138) ;  /* 0x0000006000017945 */ /* 0x000fe80003800000 */
[----:B------:R2:W-:Y:S01]  /*40a0*/  @!P2 STG.E.U8 desc[UR38][R6.64+0x60], R13 ;  /* 0x0000600d0600a986 */ /* 0x0005e2000c101126 */
[----:B------:R-:W-:Y:S05]  /*40b0*/  @P3 BRA `(.L_x_139) ;  /* 0x00000000000c3947 */ /* 0x000fea0003800000 */
[----:B------:R-:W2:Y:S02]  /*40c0*/  LDG.E.U8 R98, desc[UR38][R10.64+0x61] ;  /* 0x000061260a627981 */ /* 0x000ea4000c1e1100 */
[----:B--2---:R-:W-:-:S05]  /*40d0*/  PRMT R13, R98, 0x8880, RZ ;  /* 0x00008880620d7816 */ /* 0x004fca00000000ff */
[----:B------:R-:W-:-:S07]  /*40e0*/  IMAD R88, R13, R90, RZ ;  /* 0x0000005a0d587224 */ /* 0x000fce00078e02ff */
.L_x_139:
[----:B------:R-:W-:Y:S05]  /*40f0*/  BSYNC B1 ;  /* 0x0000000000017941 */ /* 0x000fea0003800000 */
.L_x_138:
[----:B------:R-:W-:Y:S01]  /*4100*/  @!P3 IMAD R75, R75, R89, R88 ;  /* 0x000000594b4bb224 */ /* 0x000fe200078e0258 */
[----:B------:R-:W-:Y:S04]  /*4110*/  BSSY B1, `(.L_x_140) ;  /* 0x0000006000017945 */ /* 0x000fe80003800000 */
[----:B------:R0:W-:Y:S01]  /*4120*/  @!P3 STG.E.U8 desc[UR38][R6.64+0x61], R75 ;  /* 0x0000614b0600b986 */ /* 0x0001e2000c101126 */
[----:B------:R-:W-:Y:S05]  /*4130*/  @P4 BRA `(.L_x_141) ;  /* 0x00000000000c4947 */ /* 0x000fea0003800000 */
[----:B------:R-:W2:Y:S02]  /*4140*/  LDG.E.U8 R98, desc[UR38][R8.64+0x68] ;  /* 0x0000682608627981 */ /* 0x000ea4000c1e1100 */
[----:B--2---:R-:W-:-:S05]  /*4150*/  PRMT R13, R98, 0x8880, RZ ;  /* 0x00008880620d7816 */ /* 0x004fca00000000ff */
[----:B------:R-:W-:-:S07]  /*4160*/  IMAD R88, R13, R90, RZ ;  /* 0x0000005a0d587224 */ /* 0x000fce00078e02ff */
.L_x_141:
[----:B------:R-:W-:Y:S05]  /*4170*/  BSYNC B1 ;  /* 0x0000000000017941 */ /* 0x000fea0003800000 */
.L_x_140:
        /* <DEDUP_REMOVED lines=10> */
.L_x_143:
[----:B------:R-:W-:Y:S05]  /*4220*/  BSYNC B1 ;  /* 0x0000000000017941 */ /* 0x000fea0003800000 */
.L_x_142:
[----:B------:R-:W-:Y:S01]  /*4230*/  @!P2 IMAD R77, R77, R89, R88 ;  /* 0x000000594d4da224 */ /* 0x000fe200078e0258 */
[----:B------:R-:W-:Y:S04]  /*4240*/  BSSY B1, `(.L_x_144) ;  /* 0x0000006000017945 */ /* 0x000fe80003800000 */
[----:B------:R0:W-:Y:S01]  /*4250*/  @!P2 STG.E.U8 desc[UR38][R4.64+0x69], R77 ;  /* 0x0000694d0400a986 */ /* 0x0001e2000c101126 */
[----:B------:R-:W-:Y:S05]  /*4260*/  @P3 BRA `(.L_x_145) ;  /* 0x00000000000c3947 */ /* 0x000fea0003800000 */
[----:B------:R-:W2:Y:S02]  /*4270*/  LDG.E.U8 R98, desc[UR38][R10.64+0x68] ;  /* 0x000068260a627981 */ /* 0x000ea4000c1e1100 */
[----:B--2---:R-:W-:-:S05]  /*4280*/  PRMT R13, R98, 0x8880, RZ ;  /* 0x00008880620d7816 */ /* 0x004fca00000000ff */
[----:B------:R-:W-:-:S07]  /*4290*/  IMAD R88, R13, R90, RZ ;  /* 0x0000005a0d587224 */ /* 0x000fce00078e02ff */
.L_x_145:
[----:B------:R-:W-:Y:S05]  /*42a0*/  BSYNC B1 ;  /* 0x0000000000017941 */ /* 0x000fea0003800000 */
.L_x_144:
[----:B--2---:R-:W-:Y:S01]  /*42b0*/  @!P3 IMAD R13, R78, R89, R88 ;  /* 0x000000594e0db224 */ /* 0x004fe200078e0258 */
[----:B------:R-:W-:Y:S04]  /*42c0*/  BSSY B1, `(.L_x_146) ;  /* 0x0000006000017945 */ /* 0x000fe80003800000 */
[----:B------:R2:W-:Y:S01]  /*42d0*/  @!P3 STG.E.U8 desc[UR38][R6.64+0x68], R13 ;  /* 0x0000680d0600b986 */ /* 0x0005e2000c101126 */
[----:B------:R-:W-:Y:S05]  /*42e0*/  @P4 BRA `(.L_x_147) ;  /* 0x00000000000c4947 */ /* 0x000fea0003800000 */
[----:B------:R-:W2:Y:S02]  /*42f0*/  LDG.E.U8 R98, desc[UR38][R10.64+0x69] ;  /* 0x000069260a627981 */ /* 0x000ea4000c1e1100 */
[----:B--2---:R-:W-:-:S05]  /*4300*/  PRMT R13, R98, 0x8880, RZ ;  /* 0x00008880620d7816 */ /* 0x004fca00000000ff */
[----:B------:R-:W-:-:S07]  /*4310*/  IMAD R88, R13, R90, RZ ;  /* 0x0000005a0d587224 */ /* 0x000fce00078e02ff */
.L_x_147:
[----:B------:R-:W-:Y:S05]  /*4320*/  BSYNC B1 ;  /* 0x0000000000017941 */ /* 0x000fea0003800000 */
.L_x_146:
        /* <DEDUP_REMOVED lines=10> */
.L_x_149:
[----:B------:R-:W-:Y:S05]  /*43d0*/  BSYNC B1 ;  /* 0x0000000000017941 */ /* 0x000fea0003800000 */
.L_x_148:
[----:B--2---:R-:W-:Y:S01]  /*43e0*/  @!P2 IMAD R13, R80, R89, R88 ;  /* 0x00000059500da224 */ /* 0x004fe200078e0258 */
[----:B------:R-:W-:Y:S04]  /*43f0*/  BSSY B1, `(.L_x_150) ;  /* 0x0000006000017945 */ /* 0x000fe80003800000 */
[----:B------:R2:W-:Y:S01]  /*4400*/  @!P2 STG.E.U8 desc[UR38][R4.64+0x70], R13 ;  /* 0x0000700d0400a986 */ /* 0x0005e2000c101126 */
[----:B------:R-:W-:Y:S05]  /*4410*/  @P3 BRA `(.L_x_151) ;  /* 0x00000000000c3947 */ /* 0x000fea0003800000 */
[----:B------:R-:W2:Y:S02]  /*4420*/  LDG.E.U8 R98, desc[UR38][R8.64+0x71] ;  /* 0x0000712608627981 */ /* 0x000ea4000c1e1100 */
[----:B--2---:R-:W-:-:S05]  /*4430*/  PRMT R13, R98, 0x8880, RZ ;  /* 0x00008880620d7816 */ /* 0x004fca00000000ff */
[----:B------:R-:W-:-:S07]  /*4440*/  IMAD R88, R13, R90, RZ ;  /* 0x0000005a0d587224 */ /* 0x000fce00078e02ff */
.L_x_151:
[----:B------:R-:W-:Y:S05]  /*4450*/  BSYNC B1 ;  /* 0x0000000000017941 */ /* 0x000fea0003800000 */
.L_x_150:
[----:B------:R-:W-:Y:S01]  /*4460*/  @!P3 IMAD R81, R81, R89, R88 ;  /* 0x000000595151b224 */ /* 0x000fe200078e0258 */
[----:B------:R-:W-:Y:S04]  /*4470*/  BSSY B1, `(.L_x_152) ;  /* 0x0000006000017945 */ /* 0x000fe80003800000 */
[----:B------:R0:W-:Y:S01]  /*4480*/  @!P3 STG.E.U8 desc[UR38][R4.64+0x71], R81 ;  /* 0x000071510400b986 */ /* 0x0001e2000c101126 */
[----:B------:R-:W-:Y:S05]  /*4490*/  @P4 BRA `(.L_x_153) ;  /* 0x00000000000c4947 */ /* 0x000fea0003800000 */
[----:B------:R-:W2:Y:S02]  /*44a0*/  LDG.E.U8 R98, desc[UR38][R10.64+0x70] ;  /* 0x000070260a627981 */ /* 0x000ea4000c1e1100 */
[----:B--2---:R-:W-:-:S05]  /*44b0*/  PRMT R13, R98, 0x8880, RZ ;  /* 0x00008880620d7816 */ /* 0x004fca00000000ff */
[----:B------:R-:W-:-:S07]  /*44c0*/  IMAD R88, R13, R90, RZ ;  /* 0x0000005a0d587224 */ /* 0x000fce00078e02ff */
.L_x_153:
[----:B------:R-:W-:Y:S05]  /*44d0*/  BSYNC B1 ;  /* 0x0000000000017941 */ /* 0x000fea0003800000 */
.L_x_152:
[C---:B------:R-:W-:Y:S01]  /*44e0*/  ISETP.LT.OR P2, PT, R3.reuse, 0x72, !P0 ;  /* 0x000000720300780c */ /* 0x040fe20004741670 */
[----:B--2---:R-:W-:Y:S01]  /*44f0*/  @!P4 IMAD R13, R82, R89, R88 ;  /* 0x00000059520dc224 */ /* 0x004fe200078e0258 */
[----:B------:R-:W-:Y:S01]  /*4500*/  BSSY B1, `(.L_x_154) ;  /* 0x0000009000017945 */ /* 0x000fe20003800000 */
[C---:B------:R-:W-:Y:S02]  /*4510*/  ISETP.LT.OR P3, PT, R3.reuse, 0x79, !P1 ;  /* 0x000000790300780c */ /* 0x040fe40004f61670 */
[C---:B------:R-:W-:Y:S01]  /*4520*/  ISETP.LT.OR P1, PT, R3.reuse, 0x7a, !P1 ;  /* 0x0000007a0300780c */ /* 0x040fe20004f21670 */
[----:B------:R2:W-:Y:S01]  /*4530*/  @!P4 STG.E.U8 desc[UR38][R6.64+0x70], R13 ;  /* 0x0000700d0600c986 */ /* 0x0005e2000c101126 */
[----:B------:R-:W-:-:S06]  /*4540*/  ISETP.LT.OR P4, PT, R3, 0x79, !P0 ;  /* 0x000000790300780c */ /* 0x000fcc0004781670 */
[----:B------:R-:W-:Y:S07]  /*4550*/  @P2 BRA `(.L_x_155) ;  /* 0x00000000000c2947 */ /* 0x000fee0003800000 */
[----:B------:R-:W2:Y:S02]  /*4560*/  LDG.E.U8 R98, desc[UR38][R10.64+0x71] ;  /* 0x000071260a627981 */ /* 0x000ea4000c1e1100 */
[----:B--2---:R-:W-:-:S05]  /*4570*/  PRMT R13, R98, 0x8880, RZ ;  /* 0x00008880620d7816 */ /* 0x004fca00000000ff */
[----:B------:R-:W-:-:S07]  /*4580*/  IMAD R88, R13, R90, RZ ;  /* 0x0000005a0d587224 */ /* 0x000fce00078e02ff */
.L_x_155:
[----:B------:R-:W-:Y:S05]  /*4590*/  BSYNC B1 ;  /* 0x0000000000017941 */ /* 0x000fea0003800000 */
.L_x_154:
[----:B------:R-:W-:Y:S01]  /*45a0*/  @!P2 IMAD R83, R83, R89, R88 ;  /* 0x000000595353a224 */ /* 0x000fe200078e0258 */
[----:B------:R-:W-:Y:S04]  /*45b0*/  BSSY B1, `(.L_x_156) ;  /* 0x0000006000017945 */ /* 0x000fe80003800000 */
[----:B------:R0:W-:Y:S01]  /*45c0*/  @!P2 STG.E.U8 desc[UR38][R6.64+0x71], R83 ;  /* 0x000071530600a986 */ /* 0x0001e2000c101126 */
[----:B------:R-:W-:Y:S05]  /*45d0*/  @P3 BRA `(.L_x_157) ;  /* 0x00000000000c3947 */ /* 0x000fea0003800000 */
[----:B------:R-:W2:Y:S02]  /*45e0*/  LDG.E.U8 R98, desc[UR38][R8.64+0x78] ;  /* 0x0000782608627981 */ /* 0x000ea4000c1e1100 */
[----:B--2---:R-:W-:-:S05]  /*45f0*/  PRMT R13, R98, 0x8880, RZ ;  /* 0x00008880620d7816 */ /* 0x004fca00000000ff */
[----:B------:R-:W-:-:S07]  /*4600*/  IMAD R88, R13, R90, RZ ;  /* 0x0000005a0d587224 */ /* 0x000fce00078e02ff */
.L_x_157:
[----:B------:R-:W-:Y:S05]  /*4610*/  BSYNC B1 ;  /* 0x0000000000017941 */ /* 0x000fea0003800000 */
.L_x_156:
[----:B--2---:R-:W-:Y:S01]  /*4620*/  @!P3 IMAD R13, R84, R89, R88 ;  /* 0x00000059540db224 */ /* 0x004fe200078e0258 */
[----:B------:R-:W-:Y:S04]  /*4630*/  BSSY B1, `(.L_x_158) ;  /* 0x0000006000017945 */ /* 0x000fe80003800000 */
[----:B------:R2:W-:Y:S01]  /*4640*/  @!P3 STG.E.U8 desc[UR38][R4.64+0x78], R13 ;  /* 0x0000780d0400b986 */ /* 0x0005e2000c101126 */
[----:B------:R-:W-:Y:S05]  /*4650*/  @P1 BRA `(.L_x_159) ;  /* 0x00000000000c1947 */ /* 0x000fea0003800000 */
[----:B------:R-:W2:Y:S02]  /*4660*/  LDG.E.U8 R98, desc[UR38][R8.64+0x79] ;  /* 0x0000792608627981 */ /* 0x000ea4000c1e1100 */
[----:B--2---:R-:W-:-:S05]  /*4670*/  PRMT R13, R98, 0x8880, RZ ;  /* 0x00008880620d7816 */ /* 0x004fca00000000ff */
[----:B------:R-:W-:-:S07]  /*4680*/  IMAD R88, R13, R90, RZ ;  /* 0x0000005a0d587224 */ /* 0x000fce00078e02ff */
.L_x_159:
[----:B------:R-:W-:Y:S05]  /*4690*/  BSYNC B1 ;  /* 0x0000000000017941 */ /* 0x000fea0003800000 */
.L_x_158:
[----:B------:R-:W-:Y:S01]  /*46a0*/  @!P1 IMAD R85, R85, R89, R88 ;  /* 0x0000005955559224 */ /* 0x000fe200078e0258 */
[----:B------:R-:W-:Y:S04]  /*46b0*/  BSSY B1, `(.L_x_160) ;  /* 0x0000006000017945 */ /* 0x000fe80003800000 */
[----:B------:R0:W-:Y:S01]  /*46c0*/  @!P1 STG.E.U8 desc[UR38][R4.64+0x79], R85 ;  /* 0x0000795504009986 */ /* 0x0001e2000c101126 */
[----:B------:R-:W-:Y:S05]  /*46d0*/  @P4 BRA `(.L_x_161) ;  /* 0x00000000000c4947 */ /* 0x000fea0003800000 */
[----:B------:R-:W0:Y:S02]  /*46e0*/  LDG.E.U8 R98, desc[UR38][R10.64+0x78] ;  /* 0x000078260a627981 */ /* 0x000e24000c1e1100 */
[----:B012-4-:R-:W-:-:S05]  /*46f0*/  PRMT R5, R98, 0x8880, RZ ;  /* 0x0000888062057816 */ /* 0x017fca00000000ff */
[----:B------:R-:W-:-:S07]  /*4700*/  IMAD R88, R5, R90, RZ ;  /* 0x0000005a05587224 */ /* 0x000fce00078e02ff */
.L_x_161:
[----:B------:R-:W-:Y:S05]  /*4710*/  BSYNC B1 ;  /* 0x0000000000017941 */ /* 0x000fea0003800000 */
.L_x_160:
[----:B012-4-:R-:W-:Y:S01]  /*4720*/  @!P4 IMAD R5, R86, R89, R88 ;  /* 0x000000595605c224 */ /* 0x017fe200078e0258 */
[----:B------:R-:W-:Y:S01]  /*4730*/  ISETP.LT.OR P0, PT, R3, 0x7a, !P0 ;  /* 0x0000007a0300780c */ /* 0x000fe20004701670 */
[----:B------:R-:W-:Y:S03]  /*4740*/  BSSY B1, `(.L_x_162) ;  /* 0x0000006000017945 */ /* 0x000fe60003800000 */
[----:B------:R0:W-:Y:S09]  /*4750*/  @!P4 STG.E.U8 desc[UR38][R6.64+0x78], R5 ;  /* 0x000078050600c986 */ /* 0x0001f2000c101126 */
[----:B------:R-:W-:Y:S05]  /*4760*/  @P0 BRA `(.L_x_163) ;  /* 0x00000000000c0947 */ /* 0x000fea0003800000 */
[----:B------:R-:W2:Y:S02]  /*4770*/  LDG.E.U8 R98, desc[UR38][R10.64+0x79] ;  /* 0x000079260a627981 */ /* 0x000ea4000c1e1100 */
[----:B--2---:R-:W-:-:S05]  /*4780*/  PRMT R3, R98, 0x8880, RZ ;  /* 0x0000888062037816 */ /* 0x004fca00000000ff */
[----:B------:R-:W-:-:S07]  /*4790*/  IMAD R88, R3, R90, RZ ;  /* 0x0000005a03587224 */ /* 0x000fce00078e02ff */
.L_x_163:
[----:B------:R-:W-:Y:S05]  /*47a0*/  BSYNC B1 ;  /* 0x0000000000017941 */ /* 0x000fea0003800000 */
.L_x_162:
[----:B------:R-:W-:Y:S01]  /*47b0*/  IMAD R87, R87, R89, R88 ;  /* 0x0000005957577224 */ /* 0x000fe200078e0258 */
[----:B------:R-:W-:Y:S06]  /*47c0*/  @P0 BRA `(.L_x_164) ;  /* 0x0000000c00100947 */ /* 0x000fec0003800000 */
[----:B------:R1:W-:Y:S01]  /*47d0*/  STG.E.U8 desc[UR38][R6.64+0x79], R87 ;  /* 0x0000795706007986 */ /* 0x0003e2000c101126 */
[----:B------:R-:W-:Y:S05]  /*47e0*/  BRA `(.L_x_164) ;  /* 0x0000000c00087947 */ /* 0x000fea0003800000 */
.L_x_35:
[C---:B------:R-:W-:Y:S02]  /*47f0*/  ISETP.GE.AND P1, PT, R106.reuse, 0x1, PT ;  /* 0x000000016a00780c */ /* 0x040fe40003f26270 */
[----:B------:R-:W-:Y:S02]  /*4800*/  ISETP.GE.AND P0, PT, R106, 0x9, PT ;  /* 0x000000096a00780c */ /* 0x000fe40003f06270 */
[C---:B------:R-:W-:Y:S02]  /*4810*/  ISETP.LT.OR P3, PT, R3.reuse, 0x1, !P1 ;  /* 0x000000010300780c */ /* 0x040fe40004f61670 */
[C---:B------:R-:W-:Y:S02]  /*4820*/  ISETP.LT.OR P4, PT, R3.reuse, 0x2, !P1 ;  /* 0x000000020300780c */ /* 0x040fe40004f81670 */
[----:B------:R-:W-:-:S09]  /*4830*/  ISETP.LT.OR P2, PT, R3, 0x1, !P0 ;  /* 0x000000010300780c */ /* 0x000fd20004741670 */
[-C--:B------:R-:W-:Y:S02]  /*4840*/  @!P3 IMAD R9, R24, R89.reuse, RZ ;  /* 0x000000591809b224 */ /* 0x080fe400078e02ff */
[-C--:B------:R-:W-:Y:S02]  /*4850*/  @!P4 IMAD R25, R25, R89.reuse, RZ ;  /* 0x000000591919c224 */ /* 0x080fe400078e02ff */
[----:B------:R-:W-:Y:S01]  /*4860*/  @!P2 IMAD R11, R26, R89, RZ ;  /* 0x000000591a0ba224 */ /* 0x000fe200078e02ff */
[----:B------:R0:W-:Y:S01]  /*4870*/  @!P3 STG.E.U8 desc[UR38][R4.64], R9 ;  /* 0x000000090400b986 */ /* 0x0001e2000c101126 */
[----:B------:R-:W-:-:S03]  /*4880*/  ISETP.LT.OR P3, PT, R3, 0x2, !P0 ;  /* 0x000000020300780c */ /* 0x000fc60004761670 */
[----:B------:R-:W-:Y:S01]  /*4890*/  @!P4 STG.E.U8 desc[UR38][R4.64+0x1], R25 ;  /* 0x000001190400c986 */ /* 0x000fe2000c101126 */
[----:B------:R-:W-:-:S03]  /*48a0*/  ISETP.LT.OR P4, PT, R3, 0x9, !P1 ;  /* 0x000000090300780c */ /* 0x000fc60004f81670 */
[----:B------:R1:W-:Y:S01]  /*48b0*/  @!P2 STG.E.U8 desc[UR38][R6.64], R11 ;  /* 0x0000000b0600a986 */ /* 0x0003e2000c101126 */
[----:B------:R-:W-:-:S05]  /*48c0*/  ISETP.LT.OR P2, PT, R3, 0xa, !P1 ;  /* 0x0000000a0300780c */ /* 0x000fca0004f41670 */
[----:B------:R-:W-:-:S04]  /*48d0*/  @!P3 IMAD R27, R27, R89, RZ ;  /* 0x000000591b1bb224 */ /* 0x000fc800078e02ff */
[-C--:B------:R-:W-:Y:S01]  /*48e0*/  @!P4 IMAD R13, R28, R89.reuse, RZ ;  /* 0x000000591c0dc224 */ /* 0x080fe200078e02ff */
[----:B------:R-:W-:Y:S01]  /*48f0*/  @!P3 STG.E.U8 desc[UR38][R6.64+0x1], R27 ;  /* 0x0000011b0600b986 */ /* 0x000fe2000c101126 */
[----:B------:R-:W-:Y:S02]  /*4900*/  ISETP.LT.OR P3, PT, R3, 0x9, !P0 ;  /* 0x000000090300780c */ /* 0x000fe40004761670 */
[----:B------:R-:W-:Y:S01]  /*4910*/  @!P2 IMAD R29, R29, R89, RZ ;  /* 0x000000591d1da224 */ /* 0x000fe200078e02ff */
[----:B------:R2:W-:Y:S01]  /*4920*/  @!P4 STG.E.U8 desc[UR38][R4.64+0x8], R13 ;  /* 0x0000080d0400c986 */ /* 0x0005e2000c101126 */
[----:B------:R-:W-:-:S03]  /*4930*/  ISETP.LT.OR P4, PT, R3, 0xa, !P0 ;  /* 0x0000000a0300780c */ /* 0x000fc60004781670 */
[----:B------:R-:W-:Y:S01]  /*4940*/  @!P2 STG.E.U8 desc[UR38][R4.64+0x9], R29 ;  /* 0x0000091d0400a986 */ /* 0x000fe2000c101126 */
[----:B------:R-:W-:-:S05]  /*4950*/  ISETP.LT.OR P2, PT, R3, 0x11, !P1 ;  /* 0x000000110300780c */ /* 0x000fca0004f41670 */
[----:B0-----:R-:W-:-:S04]  /*4960*/  @!P3 IMAD R9, R30, R89, RZ ;  /* 0x000000591e09b224 */ /* 0x001fc800078e02ff */
[-C--:B------:R-:W-:Y:S01]  /*4970*/  @!P4 IMAD R31, R31, R89.reuse, RZ ;  /* 0x000000591f1fc224 */ /* 0x080fe200078e02ff */
[----:B------:R0:W-:Y:S01]  /*4980*/  @!P3 STG.E.U8 desc[UR38][R6.64+0x8], R9 ;  /* 0x000008090600b986 */ /* 0x0001e2000c101126 */
[C---:B------:R-:W-:Y:S02]  /*4990*/  ISETP.LT.OR P3, PT, R3.reuse, 0x12, !P1 ;  /* 0x000000120300780c */ /* 0x040fe40004f61670 */
[----:B-1----:R-:W-:Y:S01]  /*49a0*/  @!P2 IMAD R11, R32, R89, RZ ;  /* 0x00000059200ba224 */ /* 0x002fe200078e02ff */
[----:B------:R-:W-:Y:S01]  /*49b0*/  @!P4 STG.E.U8 desc[UR38][R6.64+0x9], R31 ;  /* 0x0000091f0600c986 */ /* 0x000fe2000c101126 */
[----:B------:R-:W-:-:S03]  /*49c0*/  ISETP.LT.OR P4, PT, R3, 0x11, !P0 ;  /* 0x000000110300780c */ /* 0x000fc60004781670 */
[----:B------:R1:W-:Y:S01]  /*49d0*/  @!P2 STG.E.U8 desc[UR38][R4.64+0x10], R11 ;  /* 0x0000100b0400a986 */ /* 0x0003e2000c101126 */
[----:B------:R-:W-:-:S05]  /*49e0*/  ISETP.LT.OR P2, PT, R3, 0x12, !P0 ;  /* 0x000000120300780c */ /* 0x000fca0004741670 */
[----:B------:R-:W-:-:S04]  /*49f0*/  @!P3 IMAD R33, R33, R89, RZ ;  /* 0x000000592121b224 */ /* 0x000fc800078e02ff */
[-C--:B--2---:R-:W-:Y:S01]  /*4a00*/  @!P4 IMAD R13, R34, R89.reuse, RZ ;  /* 0x00000059220dc224 */ /* 0x084fe200078e02ff */
        /* <DEDUP_REMOVED lines=138> */
[----:B------:R4:W-:Y:S01]  /*52b0*/  @!P4 STG.E.U8 desc[UR38][R6.64+0x69], R79 ;  /* 0x0000694f0600c986 */ /* 0x0009e2000c101126 */
[----:B------:R-:W-:-:S03]  /*52c0*/  ISETP.LT.OR P4, PT, R3, 0x71, !P0 ;  /* 0x000000710300780c */ /* 0x000fc60004781670 */
[----:B------:R4:W-:Y:S01]  /*52d0*/  @!P2 STG.E.U8 desc[UR38][R4.64+0x70], R11 ;  /* 0x0000700b0400a986 */ /* 0x0009e2000c101126 */
[----:B------:R-:W-:-:S05]  /*52e0*/  ISETP.LT.OR P2, PT, R3, 0x72, !P0 ;  /* 0x000000720300780c */ /* 0x000fca0004741670 */
[----:B------:R-:W-:-:S04]  /*52f0*/  @!P3 IMAD R81, R81, R89, RZ ;  /* 0x000000595151b224 */ /* 0x000fc800078e02ff */
[-C--:B--2---:R-:W-:Y:S01]  /*5300*/  @!P4 IMAD R13, R82, R89.reuse, RZ ;  /* 0x00000059520dc224 */ /* 0x084fe200078e02ff */
[----:B------:R4:W-:Y:S01]  /*5310*/  @!P3 STG.E.U8 desc[UR38][R4.64+0x71], R81 ;  /* 0x000071510400b986 */ /* 0x0009e2000c101126 */
[C---:B------:R-:W-:Y:S02]  /*5320*/  ISETP.LT.OR P3, PT, R3.reuse, 0x79, !P1 ;  /* 0x000000790300780c */ /* 0x040fe40004f61670 */
[C---:B------:R-:W-:Y:S01]  /*5330*/  ISETP.LT.OR P1, PT, R3.reuse, 0x7a, !P1 ;  /* 0x0000007a0300780c */ /* 0x040fe20004f21670 */
[----:B------:R4:W-:Y:S01]  /*5340*/  @!P4 STG.E.U8 desc[UR38][R6.64+0x70], R13 ;  /* 0x0000700d0600c986 */ /* 0x0009e2000c101126 */
[----:B------:R-:W-:Y:S01]  /*5350*/  ISETP.LT.OR P4, PT, R3, 0x79, !P0 ;  /* 0x000000790300780c */ /* 0x000fe20004781670 */
[----:B------:R-:W-:Y:S01]  /*5360*/  @!P2 IMAD R83, R83, R89, RZ ;  /* 0x000000595353a224 */ /* 0x000fe200078e02ff */
[----:B------:R-:W-:-:S04]  /*5370*/  ISETP.LT.OR P0, PT, R3, 0x7a, !P0 ;  /* 0x0000007a0300780c */ /* 0x000fc80004701670 */
[----:B------:R4:W-:Y:S03]  /*5380*/  @!P2 STG.E.U8 desc[UR38][R6.64+0x71], R83 ;  /* 0x000071530600a986 */ /* 0x0009e6000c101126 */
[-C--:B------:R-:W-:Y:S02]  /*5390*/  @!P3 IMAD R3, R84, R89.reuse, RZ ;  /* 0x000000595403b224 */ /* 0x080fe400078e02ff */
[-C--:B------:R-:W-:Y:S02]  /*53a0*/  @!P1 IMAD R85, R85, R89.reuse, RZ ;  /* 0x0000005955559224 */ /* 0x080fe400078e02ff */
[-C--:B0-----:R-:W-:Y:S01]  /*53b0*/  @!P4 IMAD R9, R86, R89.reuse, RZ ;  /* 0x000000595609c224 */ /* 0x081fe200078e02ff */
[----:B------:R4:W-:Y:S01]  /*53c0*/  @!P3 STG.E.U8 desc[UR38][R4.64+0x78], R3 ;  /* 0x000078030400b986 */ /* 0x0009e2000c101126 */
[----:B------:R-:W-:-:S03]  /*53d0*/  @!P0 IMAD R87, R87, R89, RZ ;  /* 0x0000005957578224 */ /* 0x000fc600078e02ff */
[----:B------:R4:W-:Y:S04]  /*53e0*/  @!P1 STG.E.U8 desc[UR38][R4.64+0x79], R85 ;  /* 0x0000795504009986 */ /* 0x0009e8000c101126 */
[----:B------:R4:W-:Y:S04]  /*53f0*/  @!P4 STG.E.U8 desc[UR38][R6.64+0x78], R9 ;  /* 0x000078090600c986 */ /* 0x0009e8000c101126 */
[----:B------:R4:W-:Y:S02]  /*5400*/  @!P0 STG.E.U8 desc[UR38][R6.64+0x79], R87 ;  /* 0x0000795706008986 */ /* 0x0009e4000c101126 */
.L_x_164:
[----:B------:R-:W-:Y:S05]  /*5410*/  BSYNC B0 ;  /* 0x0000000000007941 */ /* 0x000fea0003800000 */
.L_x_34:
[----:B------:R-:W-:Y:S01]  /*5420*/  IADD3 R16, P0, R16, UR36, RZ ;  /* 0x0000002410107c10 */ /* 0x000fe2000ff1e0ff */
[----:B------:R-:W-:Y:S01]  /*5430*/  ULDC.64 UR4, c[0x0][0x650] ;  /* 0x0001940000047ab9 */ /* 0x000fe20000000a00 */
[----:B----4-:R-:W-:Y:S01]  /*5440*/  PRMT R3, RZ, 0x7610, R3 ;  /* 0x00007610ff037816 */ /* 0x010fe20000000003 */
[----:B------:R-:W-:Y:S01]  /*5450*/  IMAD.MOV.U32 R100, RZ, RZ, -0x1 ;  /* 0xffffffffff647424 */ /* 0x000fe200078e00ff */
[----:B------:R-:W-:Y:S01]  /*5460*/  IADD3.X R17, R17, UR42, RZ, P0, !PT ;  /* 0x0000002a11117c10 */ /* 0x000fe200087fe4ff */
[----:B------:R-:W-:Y:S01]  /*5470*/  IMAD.MOV.U32 R88, RZ, RZ, -0x1 ;  /* 0xffffffffff587424 */ /* 0x000fe200078e00ff */
[----:B------:R-:W-:-:S04]  /*5480*/  ISETP.GE.U32.AND P0, PT, R16, UR4, PT ;  /* 0x0000000410007c0c */ /* 0x000fc8000bf06070 */
[----:B------:R-:W-:-:S13]  /*5490*/  ISETP.GE.U32.AND.EX P0, PT, R17, UR5, PT, P0 ;  /* 0x0000000511007c0c */ /* 0x000fda000bf06100 */
[----:B------:R-:W-:Y:S05]  /*54a0*/  @P0 BRA `(.L_x_165) ;  /* 0x00000004004c0947 */ /* 0x000fea0003800000 */
[----:B------:R-:W2:Y:S01]  /*54b0*/  LDC.64 R10, c[0x0][0x628] ;  /* 0x00018a00ff0a7b82 */ /* 0x000ea20000000a00 */
[----:B------:R-:W4:Y:S01]  /*54c0*/  S2R R12, SR_CTAID.X ;  /* 0x00000000000c7919 */ /* 0x000f220000002500 */
[----:B------:R-:W-:Y:S02]  /*54d0*/  IMAD.MOV.U32 R8, RZ, RZ, R16 ;  /* 0x000000ffff087224 */ /* 0x000fe400078e0010 */
[----:B------:R-:W-:Y:S01]  /*54e0*/  IMAD.MOV.U32 R9, RZ, RZ, R17 ;  /* 0x000000ffff097224 */ /* 0x000fe200078e0011 */
[----:B------:R-:W0:Y:S03]  /*54f0*/  S2R R20, SR_CTAID.Y ;  /* 0x0000000000147919 */ /* 0x000e260000002600 */
[----:B------:R-:W0:Y:S08]  /*5500*/  LDC R0, c[0x0][0x630] ;  /* 0x00018c00ff007b82 */ /* 0x000e300000000800 */
[----:B------:R-:W0:Y:S01]  /*5510*/  LDC.64 R14, c[0x0][0x620] ;  /* 0x00018800ff0e7b82 */ /* 0x000e220000000a00 */
[----:B--2---:R-:W-:-:S04]  /*5520*/  ISETP.NE.U32.AND P0, PT, R10, RZ, PT ;  /* 0x000000ff0a00720c */ /* 0x004fc80003f05070 */
[----:B------:R-:W-:-:S13]  /*5530*/  ISETP.NE.AND.EX P0, PT, R11, RZ, PT, P0 ;  /* 0x000000ff0b00720c */ /* 0x000fda0003f05300 */
[----:B0---4-:R-:W-:Y:S05]  /*5540*/  @!P0 BRA `(.L_x_166) ;  /* 0x0000000000288947 */ /* 0x011fea0003800000 */
[----:B------:R-:W0:Y:S02]  /*5550*/  LDC R3, c[0x0][0x634] ;  /* 0x00018d00ff037b82 */ /* 0x000e240000000800 */
[----:B0-----:R-:W-:-:S05]  /*5560*/  IADD3 R3, P0, R16, R3, RZ ;  /* 0x0000000310037210 */ /* 0x001fca0007f1e0ff */
[----:B------:R-:W-:-:S04]  /*5570*/  IMAD.X R13, RZ, RZ, R17, P0 ;  /* 0x000000ffff0d7224 */ /* 0x000fc800000e0611 */
[----:B------:R-:W-:-:S04]  /*5580*/  IMAD.WIDE.U32 R4, R13, R10, RZ ;  /* 0x0000000a0d047225 */ /* 0x000fc800078e00ff */
[----:B-1-3--:R-:W-:-:S04]  /*5590*/  IMAD.WIDE.U32 R6, P0, R3, R11, R4 ;  /* 0x0000000b03067225 */ /* 0x00afc80007800004 */
[----:B------:R-:W-:-:S04]  /*55a0*/  IMAD.WIDE.U32 R4, R3, R10, RZ ;  /* 0x0000000a03047225 */ /* 0x000fc800078e00ff */
[----:B------:R-:W-:Y:S01]  /*55b0*/  IMAD.X R9, RZ, RZ, RZ, P0 ;  /* 0x000000ffff097224 */ /* 0x000fe200000e06ff */
[----:B------:R-:W-:Y:S01]  /*55c0*/  IADD3 RZ, P0, R5, R6, RZ ;  /* 0x0000000605ff7210 */ /* 0x000fe20007f1e0ff */
[----:B------:R-:W-:-:S04]  /*55d0*/  IMAD.MOV.U32 R8, RZ, RZ, R7 ;  /* 0x000000ffff087224 */ /* 0x000fc800078e0007 */
[----:B------:R-:W-:-:S08]  /*55e0*/  IMAD.WIDE.U32.X R8, R13, R11, R8, P0 ;  /* 0x0000000b0d087225 */ /* 0x000fd000000e0408 */
.L_x_166:
[-CC-:B------:R-:W-:Y:S01]  /*55f0*/  SHF.R.U64 R88, R8, R0.reuse, R9.reuse ;  /* 0x0000000008587219 */ /* 0x180fe20000001209 */
[----:B---3--:R-:W0:Y:S01]  /*5600*/  LDC.64 R26, c[0x0][0x640] ;  /* 0x00019000ff1a7b82 */ /* 0x008e220000000a00 */
[----:B------:R-:W-:Y:S01]  /*5610*/  SHF.R.U32.HI R0, RZ, R0, R9 ;  /* 0x00000000ff007219 */ /* 0x000fe20000011609 */
[----:B------:R-:W-:Y:S01]  /*5620*/  ULDC UR4, c[0x0][0x150] ;  /* 0x0000540000047ab9 */ /* 0x000fe20000000800 */
[----:B------:R-:W-:Y:S02]  /*5630*/  IADD3 R3, P0, RZ, -R88, RZ ;  /* 0x80000058ff037210 */ /* 0x000fe40007f1e0ff */
[----:B-1----:R-:W-:-:S03]  /*5640*/  I2FP.F32.U32 R7, R12 ;  /* 0x0000000c00077245 */ /* 0x002fc60000201000 */
[----:B------:R-:W1:Y:S01]  /*5650*/  LDC R6, c[0x0][0x618] ;  /* 0x00018600ff067b82 */ /* 0x000e620000000800 */
[----:B------:R-:W-:Y:S02]  /*5660*/  IMAD.X R5, RZ, RZ, ~R0, P0 ;  /* 0x000000ffff057224 */ /* 0x000fe400000e0e00 */
[----:B------:R-:W-:Y:S01]  /*5670*/  FMUL R7, R7, UR4 ;  /* 0x0000000407077c20 */ /* 0x000fe20008400000 */
[----:B------:R-:W-:Y:S01]  /*5680*/  ULDC UR4, c[0x0][0x154] ;  /* 0x0000550000047ab9 */ /* 0x000fe20000000800 */
[-C--:B------:R-:W-:Y:S02]  /*5690*/  IMAD R0, R5, R14.reuse, RZ ;  /* 0x0000000e05007224 */ /* 0x080fe400078e02ff */
[C---:B------:R-:W-:Y:S01]  /*56a0*/  IMAD.WIDE.U32 R4, R3.reuse, R14, R16 ;  /* 0x0000000e03047225 */ /* 0x040fe200078e0010 */
[----:B------:R-:W2:Y:S01]  /*56b0*/  LDC R8, c[0x0][0x608] ;  /* 0x00018200ff087b82 */ /* 0x000ea20000000800 */
[----:B------:R-:W3:Y:S02]  /*56c0*/  F2I.U32.TRUNC.NTZ R7, R7 ;  /* 0x0000000700077305 */ /* 0x000ee4000020f000 */
[----:B------:R-:W-:Y:S01]  /*56d0*/  IMAD R3, R3, R15, R0 ;  /* 0x0000000f03037224 */ /* 0x000fe200078e0200 */
[----:B------:R-:W-:-:S03]  /*56e0*/  I2FP.F32.U32 R0, R20 ;  /* 0x0000001400007245 */ /* 0x000fc60000201000 */
[----:B------:R-:W-:Y:S01]  /*56f0*/  IMAD.IADD R3, R5, 0x1, R3 ;  /* 0x0000000105037824 */ /* 0x000fe200078e0203 */
[----:B------:R-:W4:Y:S01]  /*5700*/  LDC R11, c[0x0][0x658] ;  /* 0x00019600ff0b7b82 */ /* 0x000f220000000800 */
[----:B0-----:R-:W-:-:S04]  /*5710*/  ISETP.NE.U32.AND P0, PT, R26, RZ, PT ;  /* 0x000000ff1a00720c */ /* 0x001fc80003f05070 */
[----:B------:R-:W-:-:S03]  /*5720*/  ISETP.NE.AND.EX P0, PT, R27, RZ, PT, P0 ;  /* 0x000000ff1b00720c */ /* 0x000fc60003f05300 */
[----:B------:R-:W0:Y:S01]  /*5730*/  LDC R9, c[0x0][0x144] ;  /* 0x00005100ff097b82 */ /* 0x000e220000000800 */
[-C--:B-1----:R-:W-:Y:S01]  /*5740*/  SHF.R.U64 R10, R4, R6.reuse, R3 ;  /* 0x00000006040a7219 */ /* 0x082fe20000001203 */
[----:B---3--:R-:W-:Y:S01]  /*5750*/  IMAD.MOV R7, RZ, RZ, -R7 ;  /* 0x000000ffff077224 */ /* 0x008fe200078e0a07 */
[----:B------:R-:W-:Y:S01]  /*5760*/  SHF.R.U32.HI R3, RZ, R6, R3 ;  /* 0x00000006ff037219 */ /* 0x000fe20000011603 */
[----:B------:R-:W-:-:S04]  /*5770*/  FMUL R6, R0, UR4 ;  /* 0x0000000400067c20 */ /* 0x000fc80008400000 */
[----:B------:R-:W1:Y:S01]  /*5780*/  LDC R21, c[0x0][0x148] ;  /* 0x00005200ff157b82 */ /* 0x000e620000000800 */
[----:B------:R3:W0:Y:S01]  /*5790*/  F2I.U32.TRUNC.NTZ R14, R6 ;  /* 0x00000006000e7305 */ /* 0x000622000020f000 */
[-CC-:B--2---:R-:W-:Y:S02]  /*57a0*/  SHF.R.U64 R13, R10, R8.reuse, R3.reuse ;  /* 0x000000080a0d7219 */ /* 0x184fe40000001203 */
[----:B------:R-:W-:-:S04]  /*57b0*/  SHF.R.U32.HI R0, RZ, R8, R3 ;  /* 0x00000008ff007219 */ /* 0x000fc80000011603 */
[----:B------:R-:W2:Y:S01]  /*57c0*/  LDC R24, c[0x0][0x648] ;  /* 0x00019200ff187b82 */ /* 0x000ea20000000800 */
[-CC-:B----4-:R-:W-:Y:S02]  /*57d0*/  SHF.R.U64 R15, R13, R11.reuse, R0.reuse ;  /* 0x0000000b0d0f7219 */ /* 0x190fe40000001200 */
[----:B------:R-:W-:-:S03]  /*57e0*/  SHF.R.U32.HI R5, RZ, R11, R0 ;  /* 0x0000000bff057219 */ /* 0x000fc60000011600 */
[----:B------:R-:W-:Y:S02]  /*57f0*/  IMAD.MOV.U32 R4, RZ, RZ, R15 ;  /* 0x000000ffff047224 */ /* 0x000fe400078e000f */
[----:B------:R-:W4:Y:S01]  /*5800*/  LDC R28, c[0x0][0x638] ;  /* 0x00018e00ff1c7b82 */ /* 0x000f220000000800 */
[----:B0-----:R-:W-:-:S07]  /*5810*/  IMAD R25, R9, R7, R12 ;  /* 0x0000000709197224 */ /* 0x001fce00078e020c */
[----:B------:R-:W0:Y:S08]  /*5820*/  LDC R29, c[0x0][0x610] ;  /* 0x00018400ff1d7b82 */ /* 0x000e300000000800 */
[----:B------:R-:W0:Y:S01]  /*5830*/  LDC R30, c[0x0][0x600] ;  /* 0x00018000ff1e7b82 */ /* 0x000e220000000800 */
[----:B-123--:R-:W-:Y:S05]  /*5840*/  @!P0 BRA `(.L_x_167) ;  /* 0x0000000000288947 */ /* 0x00efea0003800000 */
[----:B------:R-:W1:Y:S02]  /*5850*/  LDC R0, c[0x0][0x64c] ;  /* 0x00019300ff007b82 */ /* 0x000e640000000800 */
[----:B-1----:R-:W-:-:S05]  /*5860*/  IADD3 R3, P0, R15, R0, RZ ;  /* 0x000000000f037210 */ /* 0x002fca0007f1e0ff */
        /* <DEDUP_REMOVED lines=8> */
.L_x_167:
[----:B------:R-:W-:Y:S01]  /*58f0*/  ISETP.NE.AND P0, PT, R2, 0x1, PT ;  /* 0x000000010200780c */ /* 0x000fe20003f05270 */
[----:B------:R-:W-:Y:S01]  /*5900*/  IMAD.MOV R14, RZ, RZ, -R14 ;  /* 0x000000ffff0e7224 */ /* 0x000fe200078e0a0e */
[----:B------:R-:W-:Y:S02]  /*5910*/  SHF.R.U64 R0, R4, R24, R5 ;  /* 0x0000001804007219 */ /* 0x000fe40000001205 */
[----:B------:R-:W-:Y:S02]  /*5920*/  LOP3.LUT R3, R13, R96, RZ, 0xc0, !PT ;  /* 0x000000600d037212 */ /* 0x000fe400078ec0ff */
[----:B------:R-:W-:Y:S01]  /*5930*/  LOP3.LUT R10, R10, R95, RZ, 0xc0, !PT ;  /* 0x0000005f0a0a7212 */ /* 0x000fe200078ec0ff */
[----:B------:R-:W-:Y:S02]  /*5940*/  IMAD.MOV R4, RZ, RZ, -R0 ;  /* 0x000000ffff047224 */ /* 0x000fe400078e0a00 */
[----:B------:R-:W-:Y:S02]  /*5950*/  IMAD R0, R92, R0, R3 ;  /* 0x000000005c007224 */ /* 0x000fe400078e0203 */
[----:B----4-:R-:W-:-:S02]  /*5960*/  IMAD R3, R4, R28, R15 ;  /* 0x0000001c04037224 */ /* 0x010fc400078e020f */
[----:B------:R-:W-:Y:S02]  /*5970*/  @P0 IMAD R25, R21, R14, R20 ;  /* 0x0000000e15190224 */ /* 0x000fe400078e0214 */
[----:B0-----:R-:W-:Y:S02]  /*5980*/  IMAD R5, R3, R30, R10 ;  /* 0x0000001e03057224 */ /* 0x001fe400078e020a */
[----:B------:R-:W-:Y:S02]  /*5990*/  IMAD R0, R0, R29, R25 ;  /* 0x0000001d00007224 */ /* 0x000fe400078e0219 */
[----:B------:R-:W-:-:S03]  /*59a0*/  IMAD.MOV.U32 R4, RZ, RZ, 0x1 ;  /* 0x00000001ff047424 */ /* 0x000fc600078e00ff */
[----:B------:R-:W-:Y:S02]  /*59b0*/  SEL R100, R5, R0, !P0 ;  /* 0x0000000005647207 */ /* 0x000fe40004000000 */
[----:B------:R-:W-:Y:S02]  /*59c0*/  PRMT R3, R4, 0x7610, R3 ;  /* 0x0000761004037816 */ /* 0x000fe40000000003 */
[----:B------:R-:W-:-:S07]  /*59d0*/  SEL R0, R0, R5, !P0 ;  /* 0x0000000500007207 */ /* 0x000fce0004000000 */
.L_x_165:
[----:B------:R-:W-:Y:S01]  /*59e0*/  UIMAD.WIDE.U32 UR4, UR41, 0x24924925, URZ ;  /* 0x24924925290478a5 */ /* 0x000fe2000f8e003f */
[----:B------:R-:W-:Y:S01]  /*59f0*/  LOP3.LUT P0, RZ, R3, 0xff, RZ, 0xc0, !PT ;  /* 0x000000ff03ff7812 */ /* 0x000fe2000780c0ff */
[----:B------:R-:W-:Y:S02]  /*5a00*/  IMAD.MOV.U32 R99, RZ, RZ, R0 ;  /* 0x000000ffff637224 */ /* 0x000fe400078e0000 */
[----:B------:R-:W-:-:S04]  /*5a10*/  UIADD3 UR4, UR41, -UR5, URZ ;  /* 0x8000000529047290 */ /* 0x000fc8000fffe03f */
[----:B------:R-:W-:-:S04]  /*5a20*/  ULEA.HI UR4, UR4, UR5, URZ, 0x1f ;  /* 0x0000000504047291 */ /* 0x000fc8000f8ff83f */
[----:B------:R-:W-:-:S04]  /*5a30*/  USHF.R.U32.HI UR4, URZ, 0x2, UR4 ;  /* 0x000000023f047899 */ /* 0x000fc80008011604 */
[----:B------:R-:W-:Y:S01]  /*5a40*/  UIMAD UR41, UR4, -0x7, UR41 ;  /* 0xfffffff9042978a4 */ /* 0x000fe2000f8e0229 */
[----:B------:R-:W-:Y:S11]  /*5a50*/  @P0 BRA `(.L_x_168) ;  /* 0xffffffb800740947 */ /* 0x000ff6000383ffff */
[----:B------:R-:W-:Y:S05]  /*5a60*/  EXIT ;  /* 0x000000000000794d */ /* 0x000fea0003800000 */
.L_x_7:
        /* <DEDUP_REMOVED lines=26> */
.L_x_170:
[----:B------:R-:W0:Y:S01]  /*5c10*/  LDC.64 R28, c[0x0][0x640] ;  /* 0x00019000ff1c7b82 */ /* 0x000e220000000a00 */
[-CC-:B------:R-:W-:Y:S01]  /*5c20*/  SHF.R.U64 R23, R14, R6.reuse, R15.reuse ;  /* 0x000000060e177219 */ /* 0x180fe2000000120f */
[----:B------:R-:W-:Y:S01]  /*5c30*/  IMAD.MOV.U32 R30, RZ, RZ, 0x1 ;  /* 0x00000001ff1e7424 */ /* 0x000fe200078e00ff */
[----:B------:R-:W-:Y:S02]  /*5c40*/  SHF.R.U32.HI R6, RZ, R6, R15 ;  /* 0x00000006ff067219 */ /* 0x000fe4000001160f */
[----:B------:R-:W-:-:S03]  /*5c50*/  IADD3 R13, P0, RZ, -R23, RZ ;  /* 0x80000017ff0d7210 */ /* 0x000fc60007f1e0ff */
[----:B------:R-:W1:Y:S02]  /*5c60*/  LDC R12, c[0x0][0x618] ;  /* 0x00018600ff0c7b82 */ /* 0x000e640000000800 */
[----:B------:R-:W-:-:S04]  /*5c70*/  IMAD.X R11, RZ, RZ, ~R6, P0 ;  /* 0x000000ffff0b7224 */ /* 0x000fc800000e0e06 */
[-C--:B------:R-:W-:Y:S02]  /*5c80*/  IMAD R6, R11, R24.reuse, RZ ;  /* 0x000000180b067224 */ /* 0x080fe400078e02ff */
[----:B------:R-:W2:Y:S01]  /*5c90*/  LDC R14, c[0x0][0x608] ;  /* 0x00018200ff0e7b82 */ /* 0x000ea20000000800 */
[----:B------:R-:W-:-:S04]  /*5ca0*/  IMAD.WIDE.U32 R10, R13, R24, R16 ;  /* 0x000000180d0a7225 */ /* 0x000fc800078e0010 */
[----:B------:R-:W-:-:S03]  /*5cb0*/  IMAD R13, R13, R25, R6 ;  /* 0x000000190d0d7224 */ /* 0x000fc600078e0206 */
[----:B------:R-:W3:Y:S01]  /*5cc0*/  LDC R27, c[0x0][0x658] ;  /* 0x00019600ff1b7b82 */ /* 0x000ee20000000800 */
[----:B------:R-:W-:Y:S01]  /*5cd0*/  IMAD.IADD R11, R11, 0x1, R13 ;  /* 0x000000010b0b7824 */ /* 0x000fe200078e020d */
[----:B0-----:R-:W-:-:S04]  /*5ce0*/  ISETP.NE.U32.AND P0, PT, R28, RZ, PT ;  /* 0x000000ff1c00720c */ /* 0x001fc80003f05070 */
[----:B------:R-:W-:Y:S02]  /*5cf0*/  ISETP.NE.AND.EX P0, PT, R29, RZ, PT, P0 ;  /* 0x000000ff1d00720c */ /* 0x000fe40003f05300 */
[----:B------:R-:W0:Y:S01]  /*5d00*/  LDC R20, c[0x0][0x600] ;  /* 0x00018000ff147b82 */ /* 0x000e220000000800 */
[-CC-:B-1----:R-:W-:Y:S01]  /*5d10*/  SHF.R.U64 R8, R10, R12.reuse, R11.reuse ;  /* 0x0000000c0a087219 */ /* 0x182fe2000000120b */
[----:B------:R-:W-:Y:S01]  /*5d20*/  IMAD.MOV.U32 R10, RZ, RZ, -0x1 ;  /* 0xffffffffff0a7424 */ /* 0x000fe200078e00ff */
[----:B------:R-:W-:-:S05]  /*5d30*/  SHF.R.U32.HI R11, RZ, R12, R11 ;  /* 0x0000000cff0b7219 */ /* 0x000fca000001160b */
[----:B------:R-:W1:Y:S01]  /*5d40*/  LDC R24, c[0x0][0x648] ;  /* 0x00019200ff187b82 */ /* 0x000e620000000800 */
[-CC-:B--2---:R-:W-:Y:S02]  /*5d50*/  SHF.R.U64 R21, R8, R14.reuse, R11.reuse ;  /* 0x0000000e08157219 */ /* 0x184fe4000000120b */
[----:B------:R-:W-:-:S05]  /*5d60*/  SHF.R.U32.HI R6, RZ, R14, R11 ;  /* 0x0000000eff067219 */ /* 0x000fca000001160b */
[----:B------:R-:W2:Y:S01]  /*5d70*/  LDC R26, c[0x0][0x638] ;  /* 0x00018e00ff1a7b82 */ /* 0x000ea20000000800 */
[-C--:B---3--:R-:W-:Y:S02]  /*5d80*/  SHF.L.U32 R10, R10, R27.reuse, RZ ;  /* 0x0000001b0a0a7219 */ /* 0x088fe400000006ff */
[-CC-:B------:R-:W-:Y:S02]  /*5d90*/  SHF.R.U64 R25, R21, R27.reuse, R6.reuse ;  /* 0x0000001b15197219 */ /* 0x180fe40000001206 */
[----:B------:R-:W-:Y:S02]  /*5da0*/  LOP3.LUT R32, RZ, R10, RZ, 0x33, !PT ;  /* 0x0000000aff207212 */ /* 0x000fe400078e33ff */
[----:B------:R-:W-:Y:S01]  /*5db0*/  SHF.R.U32.HI R11, RZ, R27, R6 ;  /* 0x0000001bff0b7219 */ /* 0x000fe20000011606 */
[----:B------:R-:W3:Y:S01]  /*5dc0*/  LDC R31, c[0x0][0x610] ;  /* 0x00018400ff1f7b82 */ /* 0x000ee20000000800 */
[----:B------:R-:W-:Y:S01]  /*5dd0*/  IMAD.MOV.U32 R10, RZ, RZ, R25 ;  /* 0x000000ffff0a7224 */ /* 0x000fe200078e0019 */
[----:B------:R-:W-:Y:S06]  /*5de0*/  @!P0 BRA `(.L_x_171) ;  /* 0x0000000000288947 */ /* 0x000fec0003800000 */
        /* <DEDUP_REMOVED lines=10> */
.L_x_171:
[----:B------:R-:W-:Y:S02]  /*5e90*/  ISETP.NE.AND P0, PT, R2, 0x1, PT ;  /* 0x000000010200780c */ /* 0x000fe40003f05270 */
[----:B-1----:R-:W-:Y:S01]  /*5ea0*/  SHF.R.U64 R6, R10, R24, R11 ;  /* 0x000000180a067219 */ /* 0x002fe2000000120b */
[----:B0-----:R-:W-:Y:S01]  /*5eb0*/  VIADD R11, R20, 0xffffffff ;  /* 0xffffffff140b7836 */ /* 0x001fe20000000000 */
[----:B------:R-:W-:Y:S02]  /*5ec0*/  SHF.L.U32 R30, R30, R27, RZ ;  /* 0x0000001b1e1e7219 */ /* 0x000fe400000006ff */
[----:B------:R-:W-:Y:S01]  /*5ed0*/  LOP3.LUT R5, R21, R32, RZ, 0xc0, !PT ;  /* 0x0000002015057212 */ /* 0x000fe200078ec0ff */
[----:B------:R-:W-:-:S04]  /*5ee0*/  IMAD.MOV R10, RZ, RZ, -R6 ;  /* 0x000000ffff0a7224 */ /* 0x000fc800078e0a06 */
[----:B------:R-:W-:Y:S01]  /*5ef0*/  IMAD R6, R30, R6, R5 ;  /* 0x000000061e067224 */ /* 0x000fe200078e0205 */
[----:B------:R-:W-:Y:S01]  /*5f00*/  LOP3.LUT R5, R8, R11, RZ, 0xc0, !PT ;  /* 0x0000000b08057212 */ /* 0x000fe200078ec0ff */
[----:B------:R-:W-:Y:S02]  /*5f10*/  @P0 IMAD R7, R9, R22, R4 ;  /* 0x0000001609070224 */ /* 0x000fe400078e0204 */
[----:B--2---:R-:W-:Y:S02]  /*5f20*/  IMAD R4, R10, R26, R25 ;  /* 0x0000001a0a047224 */ /* 0x004fe400078e0219 */
[----:B---3--:R-:W-:Y:S02]  /*5f30*/  IMAD R7, R6, R31, R7 ;  /* 0x0000001f06077224 */ /* 0x008fe400078e0207 */
[----:B------:R-:W-:Y:S02]  /*5f40*/  IMAD R4, R4, R20, R5 ;  /* 0x0000001404047224 */ /* 0x000fe400078e0205 */
[----:B------:R-:W-:-:S02]  /*5f50*/  IMAD.MOV.U32 R8, RZ, RZ, 0x1 ;  /* 0x00000001ff087424 */ /* 0x000fc400078e00ff */
[----:B------:R-:W-:Y:S01]  /*5f60*/  IMAD.MOV.U32 R6, RZ, RZ, R23 ;  /* 0x000000ffff067224 */ /* 0x000fe200078e0017 */
[----:B------:R-:W-:Y:S02]  /*5f70*/  SEL R20, R4, R7, !P0 ;  /* 0x0000000704147207 */ /* 0x000fe40004000000 */
[----:B------:R-:W-:-:S07]  /*5f80*/  SEL R21, R7, R4, !P0 ;  /* 0x0000000407157207 */ /* 0x000fce0004000000 */
.L_x_169:
[----:B------:R-:W-:-:S08]  /*5f90*/  NOP ;  /* 0x0000000000007918 */ /* 0x000fd00000000000 */
[----:B------:R-:W0:-:S00]  /*5fa0*/  USETMAXREG.DEALLOC.CTAPOOL 0x28 ;  /* 0x00000028000079c8 */ /* 0x000e0000080e0500 */
[----:B0-----:R-:W-:-:S13]  /*5fb0*/  ISETP.NE.AND P0, PT, R3, RZ, PT ;  /* 0x000000ff0300720c */ /* 0x001fda0003f05270 */
[----:B------:R-:W-:Y:S05]  /*5fc0*/  @P0 EXIT ;  /* 0x000000000000094d */ /* 0x000fea0003800000 */
[----:B------:R-:W-:Y:S01]  /*5fd0*/  LOP3.LUT P0, RZ, R8, 0xff, RZ, 0xc0, !PT ;  /* 0x000000ff08ff7812 */ /* 0x000fe2000780c0ff */
[----:B------:R-:W-:Y:S02]  /*5fe0*/  IMAD.MOV.U32 R3, RZ, RZ, 0x1 ;  /* 0x00000001ff037424 */ /* 0x000fe400078e00ff */
[----:B------:R-:W-:-:S10]  /*5ff0*/  IMAD.MOV.U32 R8, RZ, RZ, RZ ;  /* 0x000000ffff087224 */ /* 0x000fd400078e00ff */
[----:B------:R-:W-:Y:S05]  /*6000*/  @!P0 BRA `(.L_x_172) ;  /* 0x0000000c00308947 */ /* 0x000fea0003800000 */
[----:B------:R-:W0:Y:S01]  /*6010*/  LDC R3, c[0x0][0x28c] ;  /* 0x0000a300ff037b82 */ /* 0x000e220000000800 */
[----:B------:R-:W-:Y:S01]  /*6020*/  ULDC UR5, c[0x0][0x658] ;  /* 0x0001960000057ab9 */ /* 0x000fe20000000800 */
[----:B------:R-:W-:Y:S01]  /*6030*/  UMOV UR6, 0xffffffff ;  /* 0xffffffff00067882 */ /* 0x000fe20000000000 */
[----:B------:R-:W-:Y:S01]  /*6040*/  BSSY B0, `(.L_x_172) ;  /* 0x00000c8000007945 */ /* 0x000fe20003800000 */
[----:B------:R-:W-:Y:S01]  /*6050*/  USHF.L.U32 UR6, UR6, UR5, URZ ;  /* 0x0000000506067299 */ /* 0x000fe2000800063f */
[----:B------:R-:W-:Y:S01]  /*6060*/  IMAD.MOV.U32 R12, RZ, RZ, 0x1 ;  /* 0x00000001ff0c7424 */ /* 0x000fe200078e00ff */
[----:B------:R-:W-:Y:S01]  /*6070*/  LOP3.LUT R9, R18, 0x2, RZ, 0xfc, !PT ;  /* 0x0000000212097812 */ /* 0x000fe200078efcff */
[----:B------:R-:W-:Y:S01]  /*6080*/  IMAD.MOV.U32 R8, RZ, RZ, RZ ;  /* 0x000000ffff087224 */ /* 0x000fe200078e00ff */
[----:B------:R-:W1:Y:S01]  /*6090*/  S2UR UR8, SR_CgaCtaId ;  /* 0x00000000000879c3 */ /* 0x000e620000008800 */
[----:B------:R-:W-:Y:S01]  /*60a0*/  ULDC UR4, c[0x0][0x600] ;  /* 0x0001800000047ab9 */ /* 0x000fe20000000800 */
[----:B------:R-:W-:Y:S01]  /*60b0*/  UMOV UR7, 0x1 ;  /* 0x0000000100077882 */ /* 0x000fe20000000000 */
[----:B------:R-:W-:-:S02]  /*60c0*/  UIADD3 UR14, UR4, -0x1, URZ ;  /* 0xffffffff040e7890 */ /* 0x000fc4000fffe03f */
[----:B------:R-:W-:Y:S02]  /*60d0*/  USHF.L.U32 UR16, UR7, UR5, URZ ;  /* 0x0000000507107299 */ /* 0x000fe4000800063f */
[----:B------:R-:W-:Y:S01]  /*60e0*/  ULOP3.LUT UR15, URZ, UR6, URZ, 0x33, !UPT ;  /* 0x000000063f0f7292 */ /* 0x000fe2000f8e333f */
[----:B------:R-:W-:Y:S01]  /*60f0*/  ULDC.64 UR20, c[0x0][0x198] ;  /* 0x0000660000147ab9 */ /* 0x000fe20000000a00 */
[----:B0-----:R-:W-:-:S05]  /*6100*/  VIADD R3, R3, 0x7f ;  /* 0x0000007f03037836 */ /* 0x001fca0000000000 */
[----:B------:R-:W-:Y:S01]  /*6110*/  SHF.R.S32.HI R4, RZ, 0x1f, R3 ;  /* 0x0000001fff047819 */ /* 0x000fe20000011403 */
[----:B-1----:R-:W-:-:S03]  /*6120*/  IMAD.U32 R10, RZ, RZ, UR8 ;  /* 0x00000008ff0a7e24 */ /* 0x002fc6000f8e00ff */
[----:B------:R-:W-:Y:S01]  /*6130*/  LEA.HI R4, R4, R3, RZ, 0x7 ;  /* 0x0000000304047211 */ /* 0x000fe200078f38ff */
[----:B------:R-:W-:-:S03]  /*6140*/  IMAD.MOV.U32 R3, RZ, RZ, 0x1 ;  /* 0x00000001ff037424 */ /* 0x000fc600078e00ff */
[----:B------:R-:W-:Y:S02]  /*6150*/  SHF.R.S32.HI R11, RZ, 0x7, R4 ;  /* 0x00000007ff0b7819 */ /* 0x000fe40000011404 */
[----:B------:R-:W-:-:S03]  /*6160*/  LEA R13, R10, 0x180, 0xd ;  /* 0x000001800a0d7811 */ /* 0x000fc600078e68ff */
[----:B------:R-:W-:-:S07]  /*6170*/  VIADD R19, R11, 0x1 ;  /* 0x000000010b137836 */ /* 0x000fce0000000000 */
.L_x_183:
[----:B------:R-:W-:-:S03]  /*6180*/  UMOV UR4, 0xffffffff ;  /* 0xffffffff00047882 */ /* 0x000fc60000000000 */
[----:B------:R-:W-:Y:S05]  /*6190*/  BRA.DIV UR4, `(.L_x_173) ;  /* 0x0000001204207947 */ /* 0x000fea000b800000 */
[----:B------:R-:W-:-:S13]  /*61a0*/  ELECT P6, URZ, PT ;  /* 0x00000000003f782f */ /* 0x000fda00038c0000 */
.L_x_197:
[----:B------:R-:W0:Y:S01]  /*61b0*/  LDC R4, c[0x0][0x28c] ;  /* 0x0000a300ff047b82 */ /* 0x000e220000000800 */
[----:B------:R-:W-:Y:S01]  /*61c0*/  BSSY B1, `(.L_x_174) ;  /* 0x000003a000017945 */ /* 0x000fe20003800000 */
[----:B0-----:R-:W-:-:S13]  /*61d0*/  ISETP.LT.OR P6, PT, R4, 0x1, !P6 ;  /* 0x000000010400780c */ /* 0x001fda00077c1670 */
[----:B------:R-:W-:Y:S05]  /*61e0*/  @P6 BRA `(.L_x_175) ;  /* 0x0000000000dc6947 */ /* 0x000fea0003800000 */
[----:B------:R-:W-:Y:S02]  /*61f0*/  IMAD R21, R21, 0x2, R10 ;  /* 0x0000000215157824 */ /* 0x000fe400078e020a */
[----:B------:R-:W-:Y:S02]  /*6200*/  IMAD.SHL.U32 R22, R20, 0x80, RZ ;  /* 0x0000008014167824 */ /* 0x000fe400078e00ff */
[----:B------:R-:W-:Y:S02]  /*6210*/  IMAD.MOV.U32 R24, RZ, RZ, RZ ;  /* 0x000000ffff187224 */ /* 0x000fe400078e00ff */
[----:B------:R-:W-:Y:S02]  /*6220*/  IMAD.MOV.U32 R4, RZ, RZ, R19 ;  /* 0x000000ffff047224 */ /* 0x000fe400078e0013 */
[----:B------:R-:W-:Y:S02]  /*6230*/  IMAD.MOV.U32 R5, RZ, RZ, R3 ;  /* 0x000000ffff057224 */ /* 0x000fe400078e0003 */
[----:B------:R-:W-:-:S02]  /*6240*/  IMAD.MOV.U32 R14, RZ, RZ, R8 ;  /* 0x000000ffff0e7224 */ /* 0x000fc400078e0008 */
[----:B------:R-:W-:-:S07]  /*6250*/  IMAD.SHL.U32 R21, R21, 0x40, RZ ;  /* 0x0000004015157824 */ /* 0x000fce00078e00ff */
.L_x_178:
[----:B------:R-:W0:Y:S01]  /*6260*/  S2UR UR4, SR_CgaCtaId ;  /* 0x00000000000479c3 */ /* 0x000e220000008800 */
[----:B------:R-:W-:Y:S02]  /*6270*/  MOV R7, 0x400 ;  /* 0x0000040000077802 */ /* 0x000fe40000000f00 */
[----:B------:R-:W-:-:S13]  /*6280*/  ISETP.NE.AND P1, PT, R0, RZ, PT ;  /* 0x000000ff0000720c */ /* 0x000fda0003f25270 */
[----:B------:R-:W1:Y:S01]  /*6290*/  @!P1 LDC R15, c[0x0][0x500] ;  /* 0x00014000ff0f9b82 */ /* 0x000e620000000800 */
[----:B0-----:R-:W-:-:S05]  /*62a0*/  IMAD.U32 R10, RZ, RZ, UR4 ;  /* 0x00000004ff0a7e24 */ /* 0x001fca000f8e00ff */
[----:B------:R-:W-:Y:S02]  /*62b0*/  LEA R23, R10, R7, 0x18 ;  /* 0x000000070a177211 */ /* 0x000fe400078ec0ff */
[----:B------:R-:W-:-:S03]  /*62c0*/  SHF.L.U32 R7, R5, 0x1f, RZ ;  /* 0x0000001f05077819 */ /* 0x000fc600000006ff */
[----:B------:R-:W-:-:S04]  /*62d0*/  IMAD R20, R14, 0x8, R23 ;  /* 0x000000080e147824 */ /* 0x000fc800078e0217 */
[----:B------:R-:W0:Y:S02]  /*62e0*/  SYNCS.PHASECHK.TRANS64.TRYWAIT P0, [R20+URZ+0x38], R7 ;  /* 0x00003807140075a7 */ /* 0x000e24000800017f */
[----:B01----:R-:W-:Y:S05]  /*62f0*/  @!P0 BRA `(.L_x_176) ;  /* 0x0000000c00e88947 */ /* 0x003fea0003800000 */
.L_x_198:
[----:B0-----:R-:W-:Y:S01]  /*6300*/  PRMT R7, R9, 0x9910, RZ ;  /* 0x0000991009077816 */ /* 0x001fe200000000ff */
[----:B------:R0:W-:Y:S03]  /*6310*/  @!P1 SYNCS.ARRIVE.TRANS64 RZ, [R20+URZ], R15 ;  /* 0x0000000f14ff99a7 */ /* 0x0001e6000800003f */
[----:B------:R-:W-:-:S13]  /*6320*/  ISETP.NE.AND P0, PT, R7, 0x2, PT ;  /* 0x000000020700780c */ /* 0x000fda0003f05270 */
[----:B0-----:R-:W-:Y:S05]  /*6330*/  @P0 BRA `(.L_x_177) ;  /* 0x0000000000040947 */ /* 0x001fea0003800000 */
[----:B------:R-:W-:Y:S01]  /*6340*/  BPT.TRAP 0x1 ;  /* 0x000000040000795c */ /* 0x000fe20000300000 */
.L_x_177:
[C---:B------:R-:W-:Y:S01]  /*6350*/  IMAD R7, R14.reuse, 0x4000, R13 ;  /* 0x000040000e077824 */ /* 0x040fe200078e020d */
[----:B------:R-:W-:Y:S01]  /*6360*/  R2UR UR8, R23 ;  /* 0x00000000170872ca */ /* 0x000fe200000e0000 */
[----:B------:R-:W-:Y:S01]  /*6370*/  IMAD R23, R14, 0x4000, R23 ;  /* 0x000040000e177824 */ /* 0x000fe200078e0217 */
[----:B------:R-:W-:Y:S01]  /*6380*/  R2UR UR17, R21 ;  /* 0x00000000151172ca */ /* 0x000fe200000e0000 */
[----:B------:R-:W-:Y:S01]  /*6390*/  VIADD R4, R4, 0xffffffff ;  /* 0xffffffff04047836 */ /* 0x000fe20000000000 */
[----:B------:R-:W-:Y:S01]  /*63a0*/  R2UR UR5, R7 ;  /* 0x00000000070572ca */ /* 0x000fe200000e0000 */
[----:B------:R-:W-:Y:S01]  /*63b0*/  UIADD3 UR4, UP0, UR20, 0xf0, URZ ;  /* 0x000000f014047890 */ /* 0x000fe2000ff1e03f */
[----:B------:R-:W-:Y:S01]  /*63c0*/  R2UR UR11, R23 ;  /* 0x00000000170b72ca */ /* 0x000fe200000e0000 */
[----:B------:R-:W-:Y:S01]  /*63d0*/  UIADD3 UR22, UP1, UR20, 0x1f0, URZ ;  /* 0x000001f014167890 */ /* 0x000fe2000ff3e03f */
[----:B------:R-:W-:Y:S01]  /*63e0*/  R2UR UR9, R20 ;  /* 0x00000000140972ca */ /* 0x000fe200000e0000 */
[----:B------:R-:W-:Y:S01]  /*63f0*/  VIADD R14, R14, 0x1 ;  /* 0x000000010e0e7836 */ /* 0x000fe20000000000 */
[----:B------:R-:W-:Y:S01]  /*6400*/  R2UR UR10, R24 ;  /* 0x00000000180a72ca */ /* 0x000fe200000e0000 */
[----:B------:R-:W-:Y:S01]  /*6410*/  UIADD3.X UR23, URZ, UR21, URZ, UP1, !UPT ;  /* 0x000000153f177290 */ /* 0x000fe20008ffe43f */
[----:B------:R-:W-:Y:S01]  /*6420*/  R2UR UR12, R6 ;  /* 0x00000000060c72ca */ /* 0x000fe200000e0000 */
[----:B------:R-:W-:Y:S01]  /*6430*/  UMOV UR19, 0x30000 ;  /* 0x0003000000137882 */ /* 0x000fe20000000000 */
[----:B------:R-:W-:Y:S01]  /*6440*/  R2UR UR18, R22 ;  /* 0x00000000161272ca */ /* 0x000fe200000e0000 */
[----:B------:R-:W-:Y:S01]  /*6450*/  UMOV UR6, 0x0 ;  /* 0x0000000000067882 */ /* 0x000fe20000000000 */
[----:B------:R-:W-:Y:S01]  /*6460*/  ISETP.GT.AND P1, PT, R4, 0x1, PT ;  /* 0x000000010400780c */ /* 0x000fe20003f24270 */
[----:B------:R-:W-:Y:S01]  /*6470*/  UIADD3 UR8, UR8, UR5, URZ ;  /* 0x0000000508087290 */ /* 0x000fe2000fffe03f */
[----:B------:R-:W-:Y:S01]  /*6480*/  ISETP.NE.AND P0, PT, R14, 0x7, PT ;  /* 0x000000070e00780c */ /* 0x000fe20003f05270 */
[----:B------:R-:W-:Y:S01]  /*6490*/  UIADD3.X UR5, URZ, UR21, URZ, UP0, !UPT ;  /* 0x000000153f057290 */ /* 0x000fe200087fe43f */
[----:B------:R-:W-:Y:S01]  /*64a0*/  VIADD R24, R24, 0x80 ;  /* 0x0000008018187836 */ /* 0x000fe20000000000 */
[----:B------:R-:W-:Y:S01]  /*64b0*/  UIADD3 UR13, UR11, 0x1c180, URZ ;  /* 0x0001c1800b0d7890 */ /* 0x000fe2000fffe03f */
[----:B------:R-:W-:Y:S01]  /*64c0*/  SEL R20, RZ, 0x1, P0 ;  /* 0x00000001ff147807 */ /* 0x000fe20000000000 */
[----:B------:R-:W-:Y:S01]  /*64d0*/  UMOV UR7, 0x10000000 ;  /* 0x1000000000077882 */ /* 0x000fe20000000000 */
[----:B------:R-:W-:Y:S01]  /*64e0*/  UMOV UR11, UR17 ;  /* 0x00000011000b7c82 */ /* 0x000fe20008000000 */
[----:B------:R-:W-:-:S02]  /*64f0*/  SEL R14, R14, RZ, P0 ;  /* 0x000000ff0e0e7207 */ /* 0x000fc40000000000 */
[----:B------:R-:W-:Y:S01]  /*6500*/  LOP3.LUT R5, R5, R20, RZ, 0x3c, !PT ;  /* 0x0000001405057212 */ /* 0x000fe200078e3cff */
[----:B------:R0:W-:Y:S02]  /*6510*/  UTMALDG.3D.MULTICAST [UR8], [UR4], UR19, desc[UR6] ;  /* 0x00000608040073b4 */ /* 0x0001e40008011813 */
[----:B0-----:R-:W-:Y:S01]  /*6520*/  UMOV UR8, UR13 ;  /* 0x0000000d00087c82 */ /* 0x001fe20008000000 */
[----:B------:R-:W-:Y:S02]  /*6530*/  UMOV UR11, UR18 ;  /* 0x00000012000b7c82 */ /* 0x000fe40008000000 */
[----:B------:R0:W-:Y:S02]  /*6540*/  UTMALDG.3D [UR8], [UR22], desc[UR6] ;  /* 0x00000608160075b4 */ /* 0x0001e40008011000 */
[----:B0-----:R-:W-:Y:S05]  /*6550*/  @P1 BRA `(.L_x_178) ;  /* 0xfffffffc00401947 */ /* 0x001fea000383ffff */
.L_x_175:
[----:B------:R-:W-:Y:S05]  /*6560*/  BSYNC B1 ;  /* 0x0000000000017941 */ /* 0x000fea0003800000 */
.L_x_174:
[----:B------:R-:W-:Y:S01]  /*6570*/  LOP3.LUT P1, RZ, R12, 0xff, RZ, 0xc0, !PT ;  /* 0x000000ff0cff7812 */ /* 0x000fe2000782c0ff */
[C---:B------:R-:W-:Y:S01]  /*6580*/  IMAD.IADD R15, R11.reuse, 0x1, R8 ;  /* 0x000000010b0f7824 */ /* 0x040fe200078e0208 */
[----:B------:R-:W-:Y:S01]  /*6590*/  ULDC.64 UR4, c[0x0][0x650] ;  /* 0x0001940000047ab9 */ /* 0x000fe20000000a00 */
[----:B------:R-:W-:Y:S01]  /*65a0*/  ISETP.GE.U32.AND P2, PT, R11, 0x7, PT ;  /* 0x000000070b00780c */ /* 0x000fe20003f46070 */
[----:B------:R-:W-:Y:S01]  /*65b0*/  BSSY B1, `(.L_x_179) ;  /* 0x000006e000017945 */ /* 0x000fe20003800000 */
[C---:B------:R-:W-:Y:S01]  /*65c0*/  IMAD.WIDE.U32 R4, R15.reuse, 0x24924925, RZ ;  /* 0x249249250f047825 */ /* 0x040fe200078e00ff */
[----:B------:R-:W-:Y:S02]  /*65d0*/  ISETP.GT.U32.AND P0, PT, R15, 0x6, PT ;  /* 0x000000060f00780c */ /* 0x000fe40003f04070 */
[----:B------:R-:W-:Y:S01]  /*65e0*/  PRMT R12, RZ, 0x7610, R12 ;  /* 0x00007610ff0c7816 */ /* 0x000fe2000000000c */
[----:B------:R-:W-:Y:S01]  /*65f0*/  IMAD.MOV.U32 R21, RZ, RZ, -0x1 ;  /* 0xffffffffff157424 */ /* 0x000fe200078e00ff */
[----:B------:R-:W-:Y:S01]  /*6600*/  ISETP.LT.U32.AND P0, PT, R11, 0x7, P0 ;  /* 0x000000070b00780c */ /* 0x000fe20000701070 */
[----:B------:R-:W-:-:S02]  /*6610*/  IMAD.MOV.U32 R20, RZ, RZ, -0x1 ;  /* 0xffffffffff147424 */ /* 0x000fc400078e00ff */
[----:B------:R-:W0:Y:S01]  /*6620*/  @P1 S2R R10, SR_CgaCtaId ;  /* 0x00000000000a1919 */ /* 0x000e220000008800 */
[----:B------:R-:W-:Y:S02]  /*6630*/  SEL R4, RZ, 0x1, !P0 ;  /* 0x00000001ff047807 */ /* 0x000fe40004000000 */
[----:B------:R-:W-:Y:S02]  /*6640*/  IADD3 R16, P0, R16, UR36, RZ ;  /* 0x0000002410107c10 */ /* 0x000fe4000ff1e0ff */
[----:B------:R-:W-:Y:S02]  /*6650*/  @P1 MOV R7, 0x400 ;  /* 0x0000040000071802 */ /* 0x000fe40000000f00 */
[----:B------:R-:W-:Y:S02]  /*6660*/  IADD3.X R17, R17, UR42, RZ, P0, !PT ;  /* 0x0000002a11117c10 */ /* 0x000fe400087fe4ff */
[----:B------:R-:W-:Y:S02]  /*6670*/  ISETP.GE.U32.AND P0, PT, R16, UR4, PT ;  /* 0x0000000410007c0c */ /* 0x000fe4000bf06070 */
[----:B------:R-:W-:-:S02]  /*6680*/  LOP3.LUT R3, R3, R4, RZ, 0x3c, !PT ;  /* 0x0000000403037212 */ /* 0x000fc400078e3cff */
[----:B------:R-:W-:Y:S02]  /*6690*/  ISETP.GE.U32.AND.EX P0, PT, R17, UR5, PT, P0 ;  /* 0x0000000511007c0c */ /* 0x000fe4000bf06100 */
[----:B------:R-:W-:Y:S02]  /*66a0*/  PRMT R4, RZ, 0x7610, R4 ;  /* 0x00007610ff047816 */ /* 0x000fe40000000004 */
[----:B0-----:R-:W-:Y:S01]  /*66b0*/  @P1 LEA R6, R10, R7, 0x18 ;  /* 0x000000070a061211 */ /* 0x001fe200078ec0ff */
[----:B------:R-:W-:-:S03]  /*66c0*/  IMAD.IADD R7, R15, 0x1, -R5 ;  /* 0x000000010f077824 */ /* 0x000fc600078e0a05 */
[----:B------:R0:W-:Y:S02]  /*66d0*/  @P1 SYNCS.ARRIVE.TRANS64.A1T0 RZ, [R6+URZ+0x88], RZ ;  /* 0x000088ff06ff19a7 */ /* 0x0001e4000810003f */
[----:B------:R-:W-:-:S04]  /*66e0*/  LEA.HI R7, R7, R5, RZ, 0x1f ;  /* 0x0000000507077211 */ /* 0x000fc800078ff8ff */
[----:B------:R-:W-:Y:S01]  /*66f0*/  SHF.R.U32.HI R8, RZ, 0x2, R7 ;  /* 0x00000002ff087819 */ /* 0x000fe20000011607 */
[----:B0-----:R-:W-:-:S03]  /*6700*/  IMAD.MOV.U32 R6, RZ, RZ, -0x1 ;  /* 0xffffffffff067424 */ /* 0x001fc600078e00ff */
[----:B------:R-:W-:Y:S01]  /*6710*/  @P2 LOP3.LUT R3, R3, 0x1, R8, 0x78, !PT ;  /* 0x0000000103032812 */ /* 0x000fe200078e7808 */
[----:B------:R-:W-:Y:S01]  /*6720*/  IMAD R8, R8, -0x7, R15 ;  /* 0xfffffff908087824 */ /* 0x000fe200078e020f */
[----:B------:R-:W-:Y:S06]  /*6730*/  @P0 BRA `(.L_x_180) ;  /* 0x0000000400540947 */ /* 0x000fec0003800000 */
[----:B------:R-:W0:Y:S01]  /*6740*/  S2R R15, SR_CTAID.X ;  /* 0x00000000000f7919 */ /* 0x000e220000002500 */
[----:B------:R-:W-:Y:S01]  /*6750*/  ULDC.64 UR4, c[0x0][0x628] ;  /* 0x00018a0000047ab9 */ /* 0x000fe20000000a00 */
[----:B------:R-:W-:Y:S01]  /*6760*/  ULDC UR7, c[0x0][0x630] ;  /* 0x00018c0000077ab9 */ /* 0x000fe20000000800 */
[----:B------:R-:W-:Y:S01]  /*6770*/  ISETP.NE.U32.AND P0, PT, RZ, UR4, PT ;  /* 0x00000004ff007c0c */ /* 0x000fe2000bf05070 */
[----:B------:R-:W1:Y:S01]  /*6780*/  S2R R20, SR_CTAID.Y ;  /* 0x0000000000147919 */ /* 0x000e620000002600 */
[----:B------:R-:W-:Y:S01]  /*6790*/  ULDC UR8, c[0x0][0x150] ;  /* 0x0000540000087ab9 */ /* 0x000fe20000000800 */
[----:B------:R-:W-:Y:S01]  /*67a0*/  IMAD.MOV.U32 R4, RZ, RZ, R16 ;  /* 0x000000ffff047224 */ /* 0x000fe200078e0010 */
[----:B------:R-:W-:Y:S01]  /*67b0*/  ISETP.NE.AND.EX P0, PT, RZ, UR5, PT, P0 ;  /* 0x00000005ff007c0c */ /* 0x000fe2000bf05300 */
[----:B------:R-:W-:Y:S01]  /*67c0*/  IMAD.MOV.U32 R5, RZ, RZ, R17 ;  /* 0x000000ffff057224 */ /* 0x000fe200078e0011 */
[----:B0-----:R-:W-:-:S11]  /*67d0*/  I2FP.F32.U32 R22, R15 ;  /* 0x0000000f00167245 */ /* 0x001fd60000201000 */
[----:B------:R-:W-:Y:S05]  /*67e0*/  @!P0 BRA `(.L_x_181) ;  /* 0x0000000000288947 */ /* 0x000fea0003800000 */
[----:B------:R-:W-:Y:S02]  /*67f0*/  ULDC UR6, c[0x0][0x634] ;  /* 0x00018d0000067ab9 */ /* 0x000fe40000000800 */
[----:B------:R-:W-:-:S05]  /*6800*/  IADD3 R5, P0, R16, UR6, RZ ;  /* 0x0000000610057c10 */ /* 0x000fca000ff1e0ff */
[----:B------:R-:W-:-:S04]  /*6810*/  IMAD.X R21, RZ, RZ, R17, P0 ;  /* 0x000000ffff157224 */ /* 0x000fc800000e0611 */
[----:B------:R-:W-:-:S04]  /*6820*/  IMAD.WIDE.U32 R6, R21, UR4, RZ ;  /* 0x0000000415067c25 */ /* 0x000fc8000f8e00ff */
[----:B------:R-:W-:-:S04]  /*6830*/  IMAD.WIDE.U32 R6, P0, R5, UR5, R6 ;  /* 0x0000000505067c25 */ /* 0x000fc8000f800006 */
[----:B------:R-:W-:-:S04]  /*6840*/  IMAD.WIDE.U32 R4, R5, UR4, RZ ;  /* 0x0000000405047c25 */ /* 0x000fc8000f8e00ff */
[----:B------:R-:W-:Y:S01]  /*6850*/  IMAD.MOV.U32 R4, RZ, RZ, R7 ;  /* 0x000000ffff047224 */ /* 0x000fe200078e0007 */
[----:B------:R-:W-:Y:S01]  /*6860*/  IADD3 RZ, P1, R5, R6, RZ ;  /* 0x0000000605ff7210 */ /* 0x000fe20007f3e0ff */
[----:B------:R-:W-:-:S04]  /*6870*/  IMAD.X R5, RZ, RZ, RZ, P0 ;  /* 0x000000ffff057224 */ /* 0x000fc800000e06ff */
[----:B------:R-:W-:-:S08]  /*6880*/  IMAD.WIDE.U32.X R4, R21, UR5, R4, P1 ;  /* 0x0000000515047c25 */ /* 0x000fd000088e0404 */
.L_x_181:
[--C-:B------:R-:W-:Y:S01]  /*6890*/  SHF.R.U64 R14, R4, UR7, R5.reuse ;  /* 0x00000007040e7c19 */ /* 0x100fe20008001205 */
[----:B------:R-:W-:Y:S01]  /*68a0*/  FMUL R22, R22, UR8 ;  /* 0x0000000816167c20 */ /* 0x000fe20008400000 */
[----:B------:R-:W-:Y:S01]  /*68b0*/  SHF.R.U32.HI R4, RZ, UR7, R5 ;  /* 0x00000007ff047c19 */ /* 0x000fe20008011605 */
[----:B------:R-:W0:Y:S01]  /*68c0*/  LDC R6, c[0x0][0x144] ;  /* 0x00005100ff067b82 */ /* 0x000e220000000800 */
[----:B------:R-:W-:Y:S01]  /*68d0*/  IADD3 R5, P0, RZ, -R14, RZ ;  /* 0x8000000eff057210 */ /* 0x000fe20007f1e0ff */
[----:B------:R-:W-:Y:S01]  /*68e0*/  ULDC UR6, c[0x0][0x154] ;  /* 0x0000550000067ab9 */ /* 0x000fe20000000800 */
[----:B-1----:R-:W-:Y:S01]  /*68f0*/  I2FP.F32.U32 R7, R20 ;  /* 0x0000001400077245 */ /* 0x002fe20000201000 */
[----:B------:R-:W1:Y:S01]  /*6900*/  F2I.U32.TRUNC.NTZ R22, R22 ;  /* 0x0000001600167305 */ /* 0x000e62000020f000 */
[----:B------:R-:W-:Y:S01]  /*6910*/  ULDC.64 UR4, c[0x0][0x620] ;  /* 0x0001880000047ab9 */ /* 0x000fe20000000a00 */
[----:B------:R-:W-:Y:S01]  /*6920*/  IMAD.X R4, RZ, RZ, ~R4, P0 ;  /* 0x000000ffff047224 */ /* 0x000fe200000e0e04 */
[----:B------:R-:W-:Y:S01]  /*6930*/  ISETP.NE.AND P2, PT, R2, 0x1, PT ;  /* 0x000000010200780c */ /* 0x000fe20003f45270 */
[----:B------:R-:W-:Y:S01]  /*6940*/  FMUL R23, R7, UR6 ;  /* 0x0000000607177c20 */ /* 0x000fe20008400000 */
[----:B------:R-:W2:Y:S01]  /*6950*/  LDC R25, c[0x0][0x148] ;  /* 0x00005200ff197b82 */ /* 0x000ea20000000800 */
[----:B------:R-:W-:Y:S01]  /*6960*/  IMAD R4, R4, UR4, RZ ;  /* 0x0000000404047c24 */ /* 0x000fe2000f8e02ff */
[----:B------:R-:W-:-:S02]  /*6970*/  ULDC.64 UR6, c[0x0][0x640] ;  /* 0x0001900000067ab9 */ /* 0x000fc40000000a00 */
[----:B------:R-:W-:Y:S01]  /*6980*/  ISETP.NE.U32.AND P0, PT, RZ, UR6, PT ;  /* 0x00000006ff007c0c */ /* 0x000fe2000bf05070 */
[----:B------:R-:W3:Y:S01]  /*6990*/  F2I.U32.TRUNC.NTZ R23, R23 ;  /* 0x0000001700177305 */ /* 0x000ee2000020f000 */
[C---:B------:R-:W-:Y:S02]  /*69a0*/  IMAD R7, R5.reuse, UR5, R4 ;  /* 0x0000000505077c24 */ /* 0x040fe4000f8e0204 */
[----:B------:R-:W-:Y:S01]  /*69b0*/  IMAD.WIDE.U32 R4, R5, UR4, R16 ;  /* 0x0000000405047c25 */ /* 0x000fe2000f8e0010 */
[----:B------:R-:W-:Y:S01]  /*69c0*/  ULDC UR4, c[0x0][0x618] ;  /* 0x0001860000047ab9 */ /* 0x000fe20000000800 */
[----:B------:R-:W-:Y:S02]  /*69d0*/  ISETP.NE.AND.EX P0, PT, RZ, UR7, PT, P0 ;  /* 0x00000007ff007c0c */ /* 0x000fe4000bf05300 */
[----:B------:R-:W-:Y:S02]  /*69e0*/  IMAD.IADD R5, R5, 0x1, R7 ;  /* 0x0000000105057824 */ /* 0x000fe400078e0207 */
[----:B-1----:R-:W-:-:S03]  /*69f0*/  IMAD.MOV R22, RZ, RZ, -R22 ;  /* 0x000000ffff167224 */ /* 0x002fc600078e0a16 */
[----:B------:R-:W-:Y:S01]  /*6a00*/  SHF.R.U64 R21, R4, UR4, R5 ;  /* 0x0000000404157c19 */ /* 0x000fe20008001205 */
[----:B0-----:R-:W-:Y:S01]  /*6a10*/  IMAD R15, R6, R22, R15 ;  /* 0x00000016060f7224 */ /* 0x001fe200078e020f */
[----:B------:R-:W-:Y:S01]  /*6a20*/  SHF.R.U32.HI R4, RZ, UR4, R5 ;  /* 0x00000004ff047c19 */ /* 0x000fe20008011605 */
[----:B------:R-:W-:Y:S01]  /*6a30*/  ULDC UR4, c[0x0][0x608] ;  /* 0x0001820000047ab9 */ /* 0x000fe20000000800 */
[----:B---3--:R-:W-:Y:S02]  /*6a40*/  IMAD.MOV R6, RZ, RZ, -R23 ;  /* 0x000000ffff067224 */ /* 0x008fe400078e0a17 */
[--C-:B------:R-:W-:Y:S02]  /*6a50*/  SHF.R.U64 R22, R21, UR4, R4.reuse ;  /* 0x0000000415167c19 */ /* 0x100fe40008001204 */
[----:B------:R-:W-:Y:S01]  /*6a60*/  SHF.R.U32.HI R5, RZ, UR4, R4 ;  /* 0x00000004ff057c19 */ /* 0x000fe20008011604 */
[----:B------:R-:W-:Y:S01]  /*6a70*/  ULDC UR4, c[0x0][0x658] ;  /* 0x0001960000047ab9 */ /* 0x000fe20000000800 */
[----:B--2---:R-:W-:-:S02]  /*6a80*/  @P2 IMAD R15, R25, R6, R20 ;  /* 0x00000006190f2224 */ /* 0x004fc400078e0214 */
[--C-:B------:R-:W-:Y:S02]  /*6a90*/  SHF.R.U64 R20, R22, UR4, R5.reuse ;  /* 0x0000000416147c19 */ /* 0x100fe40008001205 */
[----:B------:R-:W-:-:S03]  /*6aa0*/  SHF.R.U32.HI R23, RZ, UR4, R5 ;  /* 0x00000004ff177c19 */ /* 0x000fc60008011605 */
[----:B------:R-:W-:Y:S02]  /*6ab0*/  IMAD.MOV.U32 R6, RZ, RZ, R20 ;  /* 0x000000ffff067224 */ /* 0x000fe400078e0014 */
[----:B------:R-:W-:Y:S01]  /*6ac0*/  IMAD.MOV.U32 R5, RZ, RZ, R23 ;  /* 0x000000ffff057224 */ /* 0x000fe200078e0017 */
[----:B------:R-:W-:Y:S06]  /*6ad0*/  @!P0 BRA `(.L_x_182) ;  /* 0x00000000002c8947 */ /* 0x000fec0003800000 */
        /* <DEDUP_REMOVED lines=9> */
[----:B------:R-:W-:-:S04]  /*6b70*/  IMAD.WIDE.U32.X R4, R23, UR7, R4, P1 ;  /* 0x0000000717047c25 */ /* 0x000fc800088e0404 */
[----:B------:R-:W-:-:S07]  /*6b80*/  IMAD.MOV.U32 R6, RZ, RZ, R4 ;  /* 0x000000ffff067224 */ /* 0x000fce00078e0004 */
.L_x_182:
[----:B------:R-:W-:Y:S01]  /*6b90*/  ULDC UR4, c[0x0][0x648] ;  /* 0x0001920000047ab9 */ /* 0x000fe20000000800 */
[----:B------:R-:W-:Y:S01]  /*6ba0*/  LOP3.LUT R4, R22, UR15, RZ, 0xc0, !PT ;  /* 0x0000000f16047c12 */ /* 0x000fe2000f8ec0ff */
[----:B------:R-:W-:Y:S01]  /*6bb0*/  ULDC UR5, c[0x0][0x610] ;  /* 0x0001840000057ab9 */ /* 0x000fe20000000800 */
[----:B------:R-:W-:Y:S01]  /*6bc0*/  SHF.R.U64 R5, R6, UR4, R5 ;  /* 0x0000000406057c19 */ /* 0x000fe20008001205 */
[----:B------:R-:W-:Y:S01]  /*6bd0*/  ULDC UR4, c[0x0][0x638] ;  /* 0x00018e0000047ab9 */ /* 0x000fe20000000800 */
[----:B------:R-:W-:-:S03]  /*6be0*/  LOP3.LUT R21, R21, UR14, RZ, 0xc0, !PT ;  /* 0x0000000e15157c12 */ /* 0x000fc6000f8ec0ff */
[----:B------:R-:W-:Y:S02]  /*6bf0*/  IMAD.MOV R7, RZ, RZ, -R5 ;  /* 0x000000ffff077224 */ /* 0x000fe400078e0a05 */
[----:B------:R-:W-:Y:S02]  /*6c00*/  IMAD R4, R5, UR16, R4 ;  /* 0x0000001005047c24 */ /* 0x000fe4000f8e0204 */
[----:B------:R-:W-:Y:S01]  /*6c10*/  IMAD R20, R7, UR4, R20 ;  /* 0x0000000407147c24 */ /* 0x000fe2000f8e0214 */
[----:B------:R-:W-:Y:S01]  /*6c20*/  ULDC UR4, c[0x0][0x600] ;  /* 0x0001800000047ab9 */ /* 0x000fe20000000800 */
[----:B------:R-:W-:Y:S02]  /*6c30*/  IMAD R15, R4, UR5, R15 ;  /* 0x00000005040f7c24 */ /* 0x000fe4000f8e020f */
[----:B------:R-:W-:Y:S02]  /*6c40*/  IMAD R6, R20, UR4, R21 ;  /* 0x0000000414067c24 */ /* 0x000fe4000f8e0215 */
[----:B------:R-:W-:-:S03]  /*6c50*/  IMAD.MOV.U32 R4, RZ, RZ, 0x1 ;  /* 0x00000001ff047424 */ /* 0x000fc600078e00ff */
[----:B------:R-:W-:Y:S02]  /*6c60*/  SEL R20, R6, R15, !P2 ;  /* 0x0000000f06147207 */ /* 0x000fe40005000000 */
[----:B------:R-:W-:Y:S01]  /*6c70*/  SEL R21, R15, R6, !P2 ;  /* 0x000000060f157207 */ /* 0x000fe20005000000 */
[----:B------:R-:W-:-:S07]  /*6c80*/  IMAD.MOV.U32 R6, RZ, RZ, R14 ;  /* 0x000000ffff067224 */ /* 0x000fce00078e000e */
.L_x_180:
[----:B------:R-:W-:Y:S05]  /*6c90*/  BSYNC B1 ;  /* 0x0000000000017941 */ /* 0x000fea0003800000 */
.L_x_179:
[----:B------:R-:W-:-:S13]  /*6ca0*/  LOP3.LUT P0, RZ, R4, 0xff, RZ, 0xc0, !PT ;  /* 0x000000ff04ff7812 */ /* 0x000fda000780c0ff */
[----:B------:R-:W-:Y:S05]  /*6cb0*/  @P0 BRA `(.L_x_183) ;  /* 0xfffffff400300947 */ /* 0x000fea000383ffff */
[----:B------:R-:W-:Y:S05]  /*6cc0*/  BSYNC B0 ;  /* 0x0000000000007941 */ /* 0x000fea0003800000 */
.L_x_172:
[----:B------:R-:W-:-:S03]  /*6cd0*/  UMOV UR4, 0xffffffff ;  /* 0xffffffff00047882 */ /* 0x000fc60000000000 */
[----:B------:R-:W-:Y:S05]  /*6ce0*/  BRA.DIV UR4, `(.L_x_184) ;  /* 0x0000000604807947 */ /* 0x000fea000b800000 */
[----:B------:R-:W-:-:S13]  /*6cf0*/  ELECT P6, URZ, PT ;  /* 0x00000000003f782f */ /* 0x000fda00038c0000 */
.L_x_201:
[----:B------:R-:W-:Y:S04]  /*6d00*/  BSSY B0, `(.L_x_185) ;  /* 0x0000046000007945 */ /* 0x000fe80003800000 */
[----:B------:R-:W-:Y:S05]  /*6d10*/  @!P6 BRA `(.L_x_186) ;  /* 0x000000040010e947 */ /* 0x000fea0003800000 */
[----:B------:R-:W-:-:S04]  /*6d20*/  LOP3.LUT R18, R18, 0x2, RZ, 0xfc, !PT ;  /* 0x0000000212127812 */ /* 0x000fc800078efcff */
[----:B------:R-:W-:-:S13]  /*6d30*/  ISETP.NE.AND P0, PT, R18, 0x3, PT ;  /* 0x000000031200780c */ /* 0x000fda0003f05270 */
[----:B------:R-:W-:Y:S05]  /*6d40*/  @!P0 BRA `(.L_x_187) ;  /* 0x0000000000048947 */ /* 0x000fea0003800000 */
[----:B------:R-:W-:Y:S01]  /*6d50*/  BPT.TRAP 0x1 ;  /* 0x000000040000795c */ /* 0x000fe20000300000 */
.L_x_187:
[----:B------:R-:W0:Y:S01]  /*6d60*/  S2R R5, SR_CgaCtaId ;  /* 0x0000000000057919 */ /* 0x000e220000008800 */
[----:B------:R-:W-:Y:S02]  /*6d70*/  MOV R0, 0x400 ;  /* 0x0000040000007802 */ /* 0x000fe40000000f00 */
[----:B------:R-:W-:Y:S02]  /*6d80*/  SHF.L.U32 R2, R3, 0x1f, RZ ;  /* 0x0000001f03027819 */ /* 0x000fe400000006ff */
[----:B0-----:R-:W-:-:S05]  /*6d90*/  LEA R5, R5, R0, 0x18 ;  /* 0x0000000005057211 */ /* 0x001fca00078ec0ff */
[----:B------:R-:W-:-:S04]  /*6da0*/  VIADD R5, R5, 0x38 ;  /* 0x0000003805057836 */ /* 0x000fc80000000000 */
[C---:B------:R-:W-:Y:S02]  /*6db0*/  IMAD R7, R8.reuse, 0x8, R5 ;  /* 0x0000000808077824 */ /* 0x040fe400078e0205 */
[----:B------:R-:W-:Y:S02]  /*6dc0*/  VIADD R8, R8, 0x1 ;  /* 0x0000000108087836 */ /* 0x000fe40000000000 */
[----:B------:R-:W0:Y:S03]  /*6dd0*/  SYNCS.PHASECHK.TRANS64.TRYWAIT P0, [R7+URZ], R2 ;  /* 0x00000002070075a7 */ /* 0x000e26000800017f */
[----:B------:R-:W-:-:S04]  /*6de0*/  ISETP.NE.AND P1, PT, R8, 0x7, PT ;  /* 0x000000070800780c */ /* 0x000fc80003f25270 */
[----:B------:R-:W-:Y:S02]  /*6df0*/  SEL R0, RZ, 0x1, P1 ;  /* 0x00000001ff007807 */ /* 0x000fe40000800000 */
[----:B------:R-:W-:Y:S02]  /*6e00*/  SEL R8, R8, RZ, P1 ;  /* 0x000000ff08087207 */ /* 0x000fe40000800000 */
[----:B------:R-:W-:-:S03]  /*6e10*/  LOP3.LUT R9, R3, R0, RZ, 0x3c, !PT ;  /* 0x0000000003097212 */ /* 0x000fc600078e3cff */
[----:B------:R-:W-:Y:S01]  /*6e20*/  IMAD R6, R8, 0x8, R5 ;  /* 0x0000000808067824 */ /* 0x000fe200078e0205 */
[----:B------:R-:W-:Y:S01]  /*6e30*/  SHF.L.U32 R3, R9, 0x1f, RZ ;  /* 0x0000001f09037819 */ /* 0x000fe200000006ff */
[----:B0-----:R-:W-:Y:S06]  /*6e40*/  @!P0 BRA `(.L_x_188) ;  /* 0x0000000400488947 */ /* 0x001fec0003800000 */
.L_x_202:
[----:B------:R-:W1:Y:S01]  /*6e50*/  SYNCS.PHASECHK.TRANS64.TRYWAIT P0, [R6+URZ], R3 ;  /* 0x00000003060075a7 */ /* 0x000e62000800017f */
[----:B------:R-:W-:-:S05]  /*6e60*/  VIADD R0, R8, 0x1 ;  /* 0x0000000108007836 */ /* 0x000fca0000000000 */
[----:B------:R-:W-:-:S04]  /*6e70*/  ISETP.NE.AND P1, PT, R0, 0x7, PT ;  /* 0x000000070000780c */ /* 0x000fc80003f25270 */
[----:B0-----:R-:W-:Y:S02]  /*6e80*/  SEL R2, RZ, 0x1, P1 ;  /* 0x00000001ff027807 */ /* 0x001fe40000800000 */
[----:B------:R-:W-:Y:S02]  /*6e90*/  SEL R0, R0, RZ, P1 ;  /* 0x000000ff00007207 */ /* 0x000fe40000800000 */
[----:B------:R-:W-:-:S03]  /*6ea0*/  LOP3.LUT R9, R9, R2, RZ, 0x3c, !PT ;  /* 0x0000000209097212 */ /* 0x000fc600078e3cff */
[----:B------:R-:W-:Y:S01]  /*6eb0*/  IMAD R7, R0, 0x8, R5 ;  /* 0x0000000800077824 */ /* 0x000fe200078e0205 */
[----:B------:R-:W-:Y:S01]  /*6ec0*/  SHF.L.U32 R4, R9, 0x1f, RZ ;  /* 0x0000001f09047819 */ /* 0x000fe200000006ff */
[----:B-1----:R-:W-:Y:S06]  /*6ed0*/  @!P0 BRA `(.L_x_189) ;  /* 0x0000000400388947 */ /* 0x002fec0003800000 */
.L_x_203:
[----:B------:R-:W1:Y:S01]  /*6ee0*/  SYNCS.PHASECHK.TRANS64.TRYWAIT P0, [R7+URZ], R4 ;  /* 0x00000004070075a7 */ /* 0x000e62000800017f */
[----:B------:R-:W-:-:S05]  /*6ef0*/  VIADD R0, R0, 0x1 ;  /* 0x0000000100007836 */ /* 0x000fca0000000000 */
[----:B------:R-:W-:-:S04]  /*6f00*/  ISETP.NE.AND P1, PT, R0, 0x7, PT ;  /* 0x000000070000780c */ /* 0x000fc80003f25270 */
[----:B------:R-:W-:Y:S02]  /*6f10*/  SEL R2, RZ, 0x1, P1 ;  /* 0x00000001ff027807 */ /* 0x000fe40000800000 */
[----:B------:R-:W-:Y:S02]  /*6f20*/  SEL R0, R0, RZ, P1 ;  /* 0x000000ff00007207 */ /* 0x000fe40000800000 */
[----:B------:R-:W-:-:S03]  /*6f30*/  LOP3.LUT R9, R9, R2, RZ, 0x3c, !PT ;  /* 0x0000000209097212 */ /* 0x000fc600078e3cff */
[----:B0-----:R-:W-:Y:S01]  /*6f40*/  IMAD R6, R0, 0x8, R5 ;  /* 0x0000000800067824 */ /* 0x001fe200078e0205 */
[----:B------:R-:W-:Y:S01]  /*6f50*/  SHF.L.U32 R3, R9, 0x1f, RZ ;  /* 0x0000001f09037819 */ /* 0x000fe200000006ff */
[----:B-1----:R-:W-:Y:S06]  /*6f60*/  @!P0 BRA `(.L_x_190) ;  /* 0x0000000400288947 */ /* 0x002fec0003800000 */
.L_x_204:
        /* <DEDUP_REMOVED lines=9> */
.L_x_205:
        /* <DEDUP_REMOVED lines=9> */
.L_x_206:
[----:B------:R-:W1:Y:S01]  /*7090*/  SYNCS.PHASECHK.TRANS64.TRYWAIT P0, [R6+URZ], R3 ;  /* 0x00000003060075a7 */ /* 0x000e62000800017f */
[----:B------:R-:W-:-:S05]  /*70a0*/  VIADD R0, R0, 0x1 ;  /* 0x0000000100007836 */ /* 0x000fca0000000000 */
[----:B------:R-:W-:-:S04]  /*70b0*/  ISETP.NE.AND P1, PT, R0, 0x7, PT ;  /* 0x000000070000780c */ /* 0x000fc80003f25270 */
[----:B------:R-:W-:Y:S02]  /*70c0*/  SEL R2, RZ, 0x1, P1 ;  /* 0x00000001ff027807 */ /* 0x000fe40000800000 */
[----:B------:R-:W-:Y:S02]  /*70d0*/  SEL R0, R0, RZ, P1 ;  /* 0x000000ff00007207 */ /* 0x000fe40000800000 */
[----:B------:R-:W-:Y:S01]  /*70e0*/  LOP3.LUT R2, R9, R2, RZ, 0x3c, !PT ;  /* 0x0000000209027212 */ /* 0x000fe200078e3cff */
[----:B-1----:R-:W-:Y:S06]  /*70f0*/  @!P0 BRA `(.L_x_193) ;  /* 0x0000000400008947 */ /* 0x002fec0003800000 */
.L_x_207:
[----:B------:R-:W-:Y:S01]  /*7100*/  IMAD R5, R0, 0x8, R5 ;  /* 0x0000000800057824 */ /* 0x000fe200078e0205 */
[----:B------:R-:W-:-:S07]  /*7110*/  SHF.L.U32 R0, R2, 0x1f, RZ ;  /* 0x0000001f02007819 */ /* 0x000fce00000006ff */
.L_x_194:
[----:B--2---:R2:W3:Y:S02]  /*7120*/  SYNCS.PHASECHK.TRANS64.TRYWAIT P0, [R5+URZ], R0 ;  /* 0x00000000050075a7 */ /* 0x0044e4000800017f */
[----:B---3--:R-:W-:Y:S05]  /*7130*/  @!P0 NANOSLEEP.SYNCS 0x989680 ;  /* 0x009896800000895d */ /* 0x008fea0003900000 */
[----:B------:R-:W3:Y:S02]  /*7140*/  @!P0 SYNCS.PHASECHK.TRANS64 P0, [R5+URZ], R0 ;  /* 0x00000000050085a7 */ /* 0x000ee4000800007f */
[----:B---3--:R-:W-:Y:S05]  /*7150*/  @!P0 BRA `(.L_x_194) ;  /* 0xfffffffc00f08947 */ /* 0x008fea000383ffff */
.L_x_186:
[----:B------:R-:W-:Y:S05]  /*7160*/  BSYNC B0 ;  /* 0x0000000000007941 */ /* 0x000fea0003800000 */
.L_x_185:
[----:B------:R-:W-:Y:S05]  /*7170*/  EXIT ;  /* 0x000000000000794d */ /* 0x000fea0003800000 */
.L_x_21:
[----:B-1----:R1:W2:Y:S02]  /*7180*/  SYNCS.PHASECHK.TRANS64.TRYWAIT P1, [R3+URZ], R0 ;  /* 0x00000000030075a7 */ /* 0x0022a4000802017f */
[----:B--2---:R-:W-:Y:S05]  /*7190*/  @!P1 NANOSLEEP.SYNCS 0x989680 ;  /* 0x009896800000995d */ /* 0x004fea0003900000 */
[----:B------:R-:W2:Y:S02]  /*71a0*/  @!P1 SYNCS.PHASECHK.TRANS64 P1, [R3+URZ], R0 ;  /* 0x00000000030095a7 */ /* 0x000ea4000802007f */
[----:B--2---:R-:W-:Y:S05]  /*71b0*/  @!P1 BRA `(.L_x_21) ;  /* 0xfffffffc00f09947 */ /* 0x004fea000383ffff */
[----:B------:R-:W-:Y:S05]  /*71c0*/  BRA `(.L_x_20) ;  /* 0xffffffa400687947 */ /* 0x000fea000383ffff */
.L_x_26:
[----:B-1----:R1:W2:Y:S02]  /*71d0*/  SYNCS.PHASECHK.TRANS64.TRYWAIT P1, [R5+URZ], R4 ;  /* 0x00000004050075a7 */ /* 0x0022a4000802017f */
[----:B--2---:R-:W-:Y:S05]  /*71e0*/  @!P1 NANOSLEEP.SYNCS 0x989680 ;  /* 0x009896800000995d */ /* 0x004fea0003900000 */
[----:B------:R-:W2:Y:S02]  /*71f0*/  @!P1 SYNCS.PHASECHK.TRANS64 P1, [R5+URZ], R4 ;  /* 0x00000004050095a7 */ /* 0x000ea4000802007f */
[----:B--2---:R-:W-:Y:S05]  /*7200*/  @!P1 BRA `(.L_x_26) ;  /* 0xfffffffc00f09947 */ /* 0x004fea000383ffff */
[----:B------:R-:W-:Y:S05]  /*7210*/  BRA `(.L_x_25) ;  /* 0xffffffa800447947 */ /* 0x000fea000383ffff */
.L_x_173:
[----:B------:R-:W-:Y:S01]  /*7220*/  BSSY B1, `(.L_x_195) ;  /* 0x0000006000017945 */ /* 0x000fe20003800000 */
[----:B------:R-:W-:-:S07]  /*7230*/  IMAD.MOV.U32 R15, RZ, RZ, -0x1 ;  /* 0xffffffffff0f7424 */ /* 0x000fce00078e00ff */
[----:B------:R-:W-:Y:S05]  /*7240*/  WARPSYNC.COLLECTIVE R15, `(.L_x_196) ;  /* 0x000000000f0c7348 */ /* 0x000fea0003c00000 */
[----:B------:R-:W-:Y:S02]  /*7250*/  ELECT P6, UR62, PT ;  /* 0x00000000003e782f */ /* 0x000fe400038c0000 */
[----:B------:R-:W-:Y:S01]  /*7260*/  MOV R14, UR62 ;  /* 0x0000003e000e7c02 */ /* 0x000fe20008000f00 */
[----:B------:R-:W-:Y:S10]  /*7270*/  ENDCOLLECTIVE ;  /* 0x000000000000791b */ /* 0x000ff40003800000 */
.L_x_196:
[----:B------:R-:W-:Y:S05]  /*7280*/  BSYNC B1 ;  /* 0x0000000000017941 */ /* 0x000fea0003800000 */
.L_x_195:
[----:B------:R-:W-:Y:S05]  /*7290*/  BRA `(.L_x_197) ;  /* 0xffffffec00c47947 */ /* 0x000fea000383ffff */
.L_x_176:
[----:B0-----:R0:W1:Y:S02]  /*72a0*/  SYNCS.PHASECHK.TRANS64.TRYWAIT P0, [R20+URZ+0x38], R7 ;  /* 0x00003807140075a7 */ /* 0x001064000800017f */
[----:B-1----:R-:W-:Y:S05]  /*72b0*/  @!P0 NANOSLEEP.SYNCS 0x989680 ;  /* 0x009896800000895d */ /* 0x002fea0003900000 */
[----:B------:R-:W1:Y:S02]  /*72c0*/  @!P0 SYNCS.PHASECHK.TRANS64 P0, [R20+URZ+0x38], R7 ;  /* 0x00003807140085a7 */ /* 0x000e64000800007f */
[----:B-1----:R-:W-:Y:S05]  /*72d0*/  @!P0 BRA `(.L_x_176) ;  /* 0xfffffffc00f08947 */ /* 0x002fea000383ffff */
[----:B------:R-:W-:Y:S05]  /*72e0*/  BRA `(.L_x_198) ;  /* 0xfffffff000047947 */ /* 0x000fea000383ffff */
.L_x_184:
[----:B------:R-:W-:Y:S01]  /*72f0*/  BSSY B0, `(.L_x_199) ;  /* 0x0000006000007945 */ /* 0x000fe20003800000 */
[----:B------:R-:W-:-:S07]  /*7300*/  IMAD.MOV.U32 R15, RZ, RZ, -0x1 ;  /* 0xffffffffff0f7424 */ /* 0x000fce00078e00ff */
[----:B------:R-:W-:Y:S05]  /*7310*/  WARPSYNC.COLLECTIVE R15, `(.L_x_200) ;  /* 0x000000000f0c7348 */ /* 0x000fea0003c00000 */
[----:B------:R-:W-:Y:S02]  /*7320*/  ELECT P6, UR62, PT ;  /* 0x00000000003e782f */ /* 0x000fe400038c0000 */
[----:B------:R-:W-:Y:S01]  /*7330*/  MOV R14, UR62 ;  /* 0x0000003e000e7c02 */ /* 0x000fe20008000f00 */
[----:B------:R-:W-:Y:S10]  /*7340*/  ENDCOLLECTIVE ;  /* 0x000000000000791b */ /* 0x000ff40003800000 */
.L_x_200:
[----:B------:R-:W-:Y:S05]  /*7350*/  BSYNC B0 ;  /* 0x0000000000007941 */ /* 0x000fea0003800000 */
.L_x_199:
[----:B------:R-:W-:Y:S05]  /*7360*/  BRA `(.L_x_201) ;  /* 0xfffffff800647947 */ /* 0x000fea000383ffff */
.L_x_188:
[----:B0-----:R0:W1:Y:S02]  /*7370*/  SYNCS.PHASECHK.TRANS64.TRYWAIT P0, [R7+URZ], R2 ;  /* 0x00000002070075a7 */ /* 0x001064000800017f */
[----:B-1----:R-:W-:Y:S05]  /*7380*/  @!P0 NANOSLEEP.SYNCS 0x989680 ;  /* 0x009896800000895d */ /* 0x002fea0003900000 */
[----:B------:R-:W1:Y:S02]  /*7390*/  @!P0 SYNCS.PHASECHK.TRANS64 P0, [R7+URZ], R2 ;  /* 0x00000002070085a7 */ /* 0x000e64000800007f */
[----:B-1----:R-:W-:Y:S05]  /*73a0*/  @!P0 BRA `(.L_x_188) ;  /* 0xfffffffc00f08947 */ /* 0x002fea000383ffff */
[----:B------:R-:W-:Y:S05]  /*73b0*/  BRA `(.L_x_202) ;  /* 0xfffffff800a47947 */ /* 0x000fea000383ffff */
.L_x_189:
[----:B0-----:R0:W1:Y:S02]  /*73c0*/  SYNCS.PHASECHK.TRANS64.TRYWAIT P0, [R6+URZ], R3 ;  /* 0x00000003060075a7 */ /* 0x001064000800017f */
[----:B-1----:R-:W-:Y:S05]  /*73d0*/  @!P0 NANOSLEEP.SYNCS 0x989680 ;  /* 0x009896800000895d */ /* 0x002fea0003900000 */
[----:B------:R-:W1:Y:S02]  /*73e0*/  @!P0 SYNCS.PHASECHK.TRANS64 P0, [R6+URZ], R3 ;  /* 0x00000003060085a7 */ /* 0x000e64000800007f */
[----:B-1----:R-:W-:Y:S05]  /*73f0*/  @!P0 BRA `(.L_x_189) ;  /* 0xfffffffc00f08947 */ /* 0x002fea000383ffff */
[----:B------:R-:W-:Y:S05]  /*7400*/  BRA `(.L_x_203) ;  /* 0xfffffff800b47947 */ /* 0x000fea000383ffff */
.L_x_190:
[----:B0-----:R0:W1:Y:S02]  /*7410*/  SYNCS.PHASECHK.TRANS64.TRYWAIT P0, [R7+URZ], R4 ;  /* 0x00000004070075a7 */ /* 0x001064000800017f */
[----:B-1----:R-:W-:Y:S05]  /*7420*/  @!P0 NANOSLEEP.SYNCS 0x989680 ;  /* 0x009896800000895d */ /* 0x002fea0003900000 */
[----:B------:R-:W1:Y:S02]  /*7430*/  @!P0 SYNCS.PHASECHK.TRANS64 P0, [R7+URZ], R4 ;  /* 0x00000004070085a7 */ /* 0x000e64000800007f */
[----:B-1----:R-:W-:Y:S05]  /*7440*/  @!P0 BRA `(.L_x_190) ;  /* 0xfffffffc00f08947 */ /* 0x002fea000383ffff */
[----:B------:R-:W-:Y:S05]  /*7450*/  BRA `(.L_x_204) ;  /* 0xfffffff800c47947 */ /* 0x000fea000383ffff */
.L_x_191:
[----:B0-----:R0:W1:Y:S02]  /*7460*/  SYNCS.PHASECHK.TRANS64.TRYWAIT P0, [R6+URZ], R3 ;  /* 0x00000003060075a7 */ /* 0x001064000800017f */
[----:B-1----:R-:W-:Y:S05]  /*7470*/  @!P0 NANOSLEEP.SYNCS 0x989680 ;  /* 0x009896800000895d */ /* 0x002fea0003900000 */
[----:B------:R-:W1:Y:S02]  /*7480*/  @!P0 SYNCS.PHASECHK.TRANS64 P0, [R6+URZ], R3 ;  /* 0x00000003060085a7 */ /* 0x000e64000800007f */
[----:B-1----:R-:W-:Y:S05]  /*7490*/  @!P0 BRA `(.L_x_191) ;  /* 0xfffffffc00f08947 */ /* 0x002fea000383ffff */
[----:B------:R-:W-:Y:S05]  /*74a0*/  BRA `(.L_x_205) ;  /* 0xfffffff800d47947 */ /* 0x000fea000383ffff */
.L_x_192:
[----:B0-----:R0:W1:Y:S02]  /*74b0*/  SYNCS.PHASECHK.TRANS64.TRYWAIT P0, [R7+URZ], R4 ;  /* 0x00000004070075a7 */ /* 0x001064000800017f */
[----:B-1----:R-:W-:Y:S05]  /*74c0*/  @!P0 NANOSLEEP.SYNCS 0x989680 ;  /* 0x009896800000895d */ /* 0x002fea0003900000 */
[----:B------:R-:W1:Y:S02]  /*74d0*/  @!P0 SYNCS.PHASECHK.TRANS64 P0, [R7+URZ], R4 ;  /* 0x00000004070085a7 */ /* 0x000e64000800007f */
[----:B-1----:R-:W-:Y:S05]  /*74e0*/  @!P0 BRA `(.L_x_192) ;  /* 0xfffffffc00f08947 */ /* 0x002fea000383ffff */
[----:B------:R-:W-:Y:S05]  /*74f0*/  BRA `(.L_x_206) ;  /* 0xfffffff800e47947 */ /* 0x000fea000383ffff */
.L_x_193:
[----:B-1----:R1:W2:Y:S02]  /*7500*/  SYNCS.PHASECHK.TRANS64.TRYWAIT P0, [R6+URZ], R3 ;  /* 0x00000003060075a7 */ /* 0x0022a4000800017f */
[----:B--2---:R-:W-:Y:S05]  /*7510*/  @!P0 NANOSLEEP.SYNCS 0x989680 ;  /* 0x009896800000895d */ /* 0x004fea0003900000 */
[----:B------:R-:W2:Y:S02]  /*7520*/  @!P0 SYNCS.PHASECHK.TRANS64 P0, [R6+URZ], R3 ;  /* 0x00000003060085a7 */ /* 0x000ea4000800007f */
[----:B--2---:R-:W-:Y:S05]  /*7530*/  @!P0 BRA `(.L_x_193) ;  /* 0xfffffffc00f08947 */ /* 0x004fea000383ffff */
[----:B------:R-:W-:Y:S05]  /*7540*/  BRA `(.L_x_207) ;  /* 0xfffffff800ec7947 */ /* 0x000fea000383ffff */
.L_x_208:
[----:B------:R-:W-:-:S00]  /*7550*/  BRA `(.L_x_208) ;  /* 0xfffffffc00fc7947 */ /* 0x000fc0000383ffff */
[----:B------:R-:W-:-:S00]  /*7560*/  NOP ;  /* 0x0000000000007918 */ /* 0x000fc00000000000 */
        /* <DEDUP_REMOVED lines=9> */
.L_x_209:


//--------------------- .nv.global.init           --------------------------
	.section	.nv.global.init,"aw",@progbits
.nv.global.init:
	.type		$str$22,@object
	.size		$str$22,($str$23 - $str$22)
$str$22:
        /*0000*/ 	.byte	0x6b, 0x5f, 0x74, 0x69, 0x6c, 0x65, 0x5f, 0x63, 0x6f, 0x75, 0x6e, 0x74, 0x20, 0x3e, 0x3d, 0x20
        /*0010*/ 	.byte	0x31, 0x00
	.type		$str$23,@object
	.size		$str$23,(__unnamed_1 - $str$23)
$str$23:
        /*0012*/ 	.byte	0x2f, 0x74, 0x6d, 0x70, 0x2f, 0x63, 0x75, 0x74, 0x6c, 0x61, 0x73, 0x73, 0x5f, 0x73, 0x77, 0x65
        /*0022*/ 	.byte	0x65, 0x70, 0x5f, 0x73, 0x72, 0x63, 0x2f, 0x69, 0x6e, 0x63, 0x6c, 0x75, 0x64, 0x65, 0x2f, 0x63
        /*0032*/ 	.byte	0x75, 0x74, 0x6c, 0x61, 0x73, 0x73, 0x2f, 0x67, 0x65, 0x6d, 0x6d, 0x2f, 0x63, 0x6f, 0x6c, 0x6c
        /*0042*/ 	.byte	0x65, 0x63, 0x74, 0x69, 0x76, 0x65, 0x2f, 0x73, 0x6d, 0x39, 0x30, 0x5f, 0x6d, 0x6d, 0x61, 0x5f
        /*0052*/ 	.byte	0x74, 0x6d, 0x61, 0x5f, 0x67, 0x6d, 0x6d, 0x61, 0x5f, 0x73, 0x73, 0x5f, 0x77, 0x61, 0x72, 0x70
        /*0062*/ 	.byte	0x73, 0x70, 0x65, 0x63, 0x69, 0x61, 0x6c, 0x69, 0x7a, 0x65, 0x64, 0x2e, 0x68, 0x70, 0x70, 0x00
	.type		__unnamed_1,@object
	.size		__unnamed_1,(.L_0 - __unnamed_1)
__unnamed_1:
        /*0072*/ 	.byte	0x76, 0x6f, 0x69, 0x64, 0x20, 0x63, 0x75, 0x74, 0x6c, 0x61, 0x73, 0x73, 0x3a, 0x3a, 0x67, 0x65
        /* <DEDUP_REMOVED lines=172> */
        /*0b42*/ 	.byte	0x74, 0x65, 0x3a, 0x3a, 0x69, 0x64, 0x65, 0x6e, 0x74, 0x69, 0x74, 0x79, 0x5d, 0x00
.L_0:


//--------------------- .nv.shared._ZN7cutlass13device_kernelINS_4gemm6kernel13GemmUniversalIN4cute5tupleIJiiiiEEENS1_10collective13CollectiveMmaINS1_34MainloopSm90TmaGmmaWarpSpecializedILi7ENS5_IJNS4_1CILi1EEENSA_ILi2EEESB_EEENS1_35KernelTmaWarpSpecializedCooperativeEEENS5_IJNSA_ILi128EEESG_SG_EEEaNS5_IJlSB_lEEEaSI_NS4_8TiledMMAINS4_8MMA_AtomIJNS4_4SM904GMMA27MMA_64x128x32_S32S8S8_SS_TNEEEENS4_6LayoutINS5_IJSC_SB_SB_EEENS5_IJSB_NSA_ILi0EEESR_EEEEENS5_IJNS4_10UnderscoreESU_SU_EEEEENS4_23SM90_TMA_LOAD_MULTICASTENS4_14ComposedLayoutINS4_7SwizzleILi3ELi4ELi3EEENS4_18smem_ptr_flag_bitsILi8EEENSP_INS5_IJNSA_ILi8EEESG_EEENS5_IJSG_SB_EEEEEEEvNS4_8identityENS4_13SM90_TMA_LOADES17_vS18_EENS_8epilogue10collective6detail29Sm90TmaWarpSpecializedAdapterINS1C_15DefaultEpilogueIaSI_SI_NS1B_6thread17LinearCombinationIaLi1EiiLNS1G_9ScaleType4KindE0ELNS_15FloatRoundStyleE2EaEENS1_15EpilogueDefaultEEEEEvvEEEEvNT_6ParamsE --------------------------
	.section	.nv.shared._ZN7cutlass13device_kernelINS_4gemm6kernel13GemmUniversalIN4cute5tupleIJiiiiEEENS1_10collective13CollectiveMmaINS1_34MainloopSm90TmaGmmaWarpSpecializedILi7ENS5_IJNS4_1CILi1EEENSA_ILi2EEESB_EEENS1_35KernelTmaWarpSpecializedCooperativeEEENS5_IJNSA_ILi128EEESG_SG_EEEaNS5_IJlSB_lEEEaSI_NS4_8TiledMMAINS4_8MMA_AtomIJNS4_4SM904GMMA27MMA_64x128x32_S32S8S8_SS_TNEEEENS4_6LayoutINS5_IJSC_SB_SB_EEENS5_IJSB_NSA_ILi0EEESR_EEEEENS5_IJNS4_10UnderscoreESU_SU_EEEEENS4_23SM90_TMA_LOAD_MULTICASTENS4_14ComposedLayoutINS4_7SwizzleILi3ELi4ELi3EEENS4_18smem_ptr_flag_bitsILi8EEENSP_INS5_IJNSA_ILi8EEESG_EEENS5_IJSG_SB_EEEEEEEvNS4_8identityENS4_13SM90_TMA_LOADES17_vS18_EENS_8epilogue10collective6detail29Sm90TmaWarpSpecializedAdapterINS1C_15DefaultEpilogueIaSI_SI_NS1B_6thread17LinearCombinationIaLi1EiiLNS1G_9ScaleType4KindE0ELNS_15FloatRoundStyleE2EaEENS1_15EpilogueDefaultEEEEEvvEEEEvNT_6ParamsE,"aw",@nobits
	.sectionflags	@""
	.align	16
	.zero		1024


//--------------------- .nv.shared.reserved.0     --------------------------
	.section	.nv.shared.reserved.0,"aw",@nobits
	.weak		__nv_reservedSMEM_offset_0_alias
	.size		__nv_reservedSMEM_offset_0_alias, 0, 0
	.other		__nv_reservedSMEM_offset_0_alias,@"STO_CUDA_RESERVED_SHARED STV_DEFAULT"
__nv_reservedSMEM_offset_0_alias:
	.zero		0


//--------------------- .nv.global                --------------------------
	.section	.nv.global,"aw",@nobits
.nv.global:
	.type		_ZN40_INTERNAL_84de4ad9_4_k_cu_97113ca2_263154cute1_E,@object
	.size		_ZN40_INTERNAL_84de4ad9_4_k_cu_97113ca2_263154cute1_E,(_ZN40_INTERNAL_84de4ad9_4_k_cu_97113ca2_263154cuda3std3__45__cpo6cbeginE - _ZN40_INTERNAL_84de4ad9_4_k_cu_97113ca2_263154cute1_E)
_ZN40_INTERNAL_84de4ad9_4_k_cu_97113ca2_263154cute1_E:
	.zero		1
	.type		_ZN40_INTERNAL_84de4ad9_4_k_cu_97113ca2_263154cuda3std3__45__cpo6cbeginE,@object
	.size		_ZN40_INTERNAL_84de4ad9_4_k_cu_97113ca2_263154cuda3std3__45__cpo6cbeginE,(_ZN40_INTERNAL_84de4ad9_4_k_cu_97113ca2_263154cuda3std3__48in_placeE - _ZN40_INTERNAL_84de4ad9_4_k_cu_97113ca2_263154cuda3std3__45__cpo6cbeginE)
_ZN40_INTERNAL_84de4ad9_4_k_cu_97113ca2_263154cuda3std3__45__cpo6cbeginE:
	.zero		1
	.type		_ZN40_INTERNAL_84de4ad9_4_k_cu_97113ca2_263154cuda3std3__48in_placeE,@object
	.size		_ZN40_INTERNAL_84de4ad9_4_k_cu_97113ca2_263154cuda3std3__48in_placeE,(_ZN40_INTERNAL_84de4ad9_4_k_cu_97113ca2_263154cuda3std6ranges3__45__cpo9iter_moveE - _ZN40_INTERNAL_84de4ad9_4_k_cu_97113ca2_263154cuda3std3__48in_placeE)
_ZN40_INTERNAL_84de4ad9_4_k_cu_97113ca2_263154cuda3std3__48in_placeE:
	.zero		1
	.type		_ZN40_INTERNAL_84de4ad9_4_k_cu_97113ca2_263154cuda3std6ranges3__45__cpo9iter_moveE,@object
	.size		_ZN40_INTERNAL_84de4ad9_4_k_cu_97113ca2_263154cuda3std6ranges3__45__cpo9iter_moveE,(_ZN40_INTERNAL_84de4ad9_4_k_cu_97113ca2_263154cuda3std3__45__cpo5beginE - _ZN40_INTERNAL_84de4ad9_4_k_cu_97113ca2_263154cuda3std6ranges3__45__cpo9iter_moveE)
_ZN40_INTERNAL_84de4ad9_4_k_cu_97113ca2_263154cuda3std6ranges3__45__cpo9iter_moveE:
	.zero		1
	.type		_ZN40_INTERNAL_84de4ad9_4_k_cu_97113ca2_263154cuda3std3__45__cpo5beginE,@object
	.size		_ZN40_INTERNAL_84de4ad9_4_k_cu_97113ca2_263154cuda3std3__45__cpo5beginE,(_ZN40_INTERNAL_84de4ad9_4_k_cu_97113ca2_263154cuda3std3__442_GLOBAL__N__84de4ad9_4_k_cu_97113ca2_263156ignoreE - _ZN40_INTERNAL_84de4ad9_4_k_cu_97113ca2_263154cuda3std3__45__cpo5beginE)
_ZN40_INTERNAL_84de4ad9_4_k_cu_97113ca2_263154cuda3std3__45__cpo5beginE:
	.zero		1
	.type		_ZN40_INTERNAL_84de4ad9_4_k_cu_97113ca2_263154cuda3std3__442_GLOBAL__N__84de4ad9_4_k_cu_97113ca2_263156ignoreE,@object
	.size		_ZN40_INTERNAL_84de4ad9_4_k_cu_97113ca2_263154cuda3std3__442_GLOBAL__N__84de4ad9_4_k_cu_97113ca2_263156ignoreE,(_ZN40_INTERNAL_84de4ad9_4_k_cu_97113ca2_263154cute7productE - _ZN40_INTERNAL_84de4ad9_4_k_cu_97113ca2_263154cuda3std3__442_GLOBAL__N__84de4ad9_4_k_cu_97113ca2_263156ignoreE)
_ZN40_INTERNAL_84de4ad9_4_k_cu_97113ca2_263154cuda3std3__442_GLOBAL__N__84de4ad9_4_k_cu_97113ca2_263156ignoreE:
	.zero		1
	.type		_ZN40_INTERNAL_84de4ad9_4_k_cu_97113ca2_263154cute7productE,@object
	.size		_ZN40_INTERNAL_84de4ad9_4_k_cu_97113ca2_263154cute7productE,(_ZN40_INTERNAL_84de4ad9_4_k_cu_97113ca2_263154cuda3std3__45__cpo3endE - _ZN40_INTERNAL_84de4ad9_4_k_cu_97113ca2_263154cute7productE)
_ZN40_INTERNAL_84de4ad9_4_k_cu_97113ca2_263154cute7productE:
	.zero		1
	.type		_ZN40_INTERNAL_84de4ad9_4_k_cu_97113ca2_263154cuda3std3__45__cpo3endE,@object
	.size		_ZN40_INTERNAL_84de4ad9_4_k_cu_97113ca2_263154cuda3std3__45__cpo3endE,(_ZN40_INTERNAL_84de4ad9_4_k_cu_97113ca2_263154cuda3std3__419piecewise_constructE - _ZN40_INTERNAL_84de4ad9_4_k_cu_97113ca2_263154cuda3std3__45__cpo3endE)
_ZN40_INTERNAL_84de4ad9_4_k_cu_97113ca2_263154cuda3std3__45__cpo3endE:
	.zero		1
	.type		_ZN40_INTERNAL_84de4ad9_4_k_cu_97113ca2_263154cuda3std3__419piecewise_constructE,@object
	.size		_ZN40_INTERNAL_84de4ad9_4_k_cu_97113ca2_263154cuda3std3__419piecewise_constructE,(_ZN40_INTERNAL_84de4ad9_4_k_cu_97113ca2_263154cuda3std3__45__cpo4cendE - _ZN40_INTERNAL_84de4ad9_4_k_cu_97113ca2_263154cuda3std3__419piecewise_constructE)
_ZN40_INTERNAL_84de4ad9_4_k_cu_97113ca2_263154cuda3std3__419piecewise_constructE:
	.zero		1
	.type		_ZN40_INTERNAL_84de4ad9_4_k_cu_97113ca2_263154cuda3std3__45__cpo4cendE,@object
	.size		_ZN40_INTERNAL_84de4ad9_4_k_cu_97113ca2_263154cuda3std3__45__cpo4cendE,(_ZN40_INTERNAL_84de4ad9_4_k_cu_97113ca2_263154cuda3std6ranges3__45__cpo4swapE - _ZN40_INTERNAL_84de4ad9_4_k_cu_97113ca2_263154cuda3std3__45__cpo4cendE)
_ZN40_INTERNAL_84de4ad9_4_k_cu_97113ca2_263154cuda3std3__45__cpo4cendE:
	.zero		1
	.type		_ZN40_INTERNAL_84de4ad9_4_k_cu_97113ca2_263154cuda3std6ranges3__45__cpo4swapE,@object
	.size		_ZN40_INTERNAL_84de4ad9_4_k_cu_97113ca2_263154cuda3std6ranges3__45__cpo4swapE,(.L_8 - _ZN40_INTERNAL_84de4ad9_4_k_cu_97113ca2_263154cuda3std6ranges3__45__cpo4swapE)
_ZN40_INTERNAL_84de4ad9_4_k_cu_97113ca2_263154cuda3std6ranges3__45__cpo4swapE:
	.zero		1
.L_8:


//--------------------- .nv.constant0._ZN7cutlass13device_kernelINS_4gemm6kernel13GemmUniversalIN4cute5tupleIJiiiiEEENS1_10collective13CollectiveMmaINS1_34MainloopSm90TmaGmmaWarpSpecializedILi7ENS5_IJNS4_1CILi1EEENSA_ILi2EEESB_EEENS1_35KernelTmaWarpSpecializedCooperativeEEENS5_IJNSA_ILi128EEESG_SG_EEEaNS5_IJlSB_lEEEaSI_NS4_8TiledMMAINS4_8MMA_AtomIJNS4_4SM904GMMA27MMA_64x128x32_S32S8S8_SS_TNEEEENS4_6LayoutINS5_IJSC_SB_SB_EEENS5_IJSB_NSA_ILi0EEESR_EEEEENS5_IJNS4_10UnderscoreESU_SU_EEEEENS4_23SM90_TMA_LOAD_MULTICASTENS4_14ComposedLayoutINS4_7SwizzleILi3ELi4ELi3EEENS4_18smem_ptr_flag_bitsILi8EEENSP_INS5_IJNSA_ILi8EEESG_EEENS5_IJSG_SB_EEEEEEEvNS4_8identityENS4_13SM90_TMA_LOADES17_vS18_EENS_8epilogue10collective6detail29Sm90TmaWarpSpecializedAdapterINS1C_15DefaultEpilogueIaSI_SI_NS1B_6thread17LinearCombinationIaLi1EiiLNS1G_9ScaleType4KindE0ELNS_15FloatRoundStyleE2EaEENS1_15EpilogueDefaultEEEEEvvEEEEvNT_6ParamsE --------------------------
	.section	.nv.constant0._ZN7cutlass13device_kernelINS_4gemm6kernel13GemmUniversalIN4cute5tupleIJiiiiEEENS1_10collective13CollectiveMmaINS1_34MainloopSm90TmaGmmaWarpSpecializedILi7ENS5_IJNS4_1CILi1EEENSA_ILi2EEESB_EEENS1_35KernelTmaWarpSpecializedCooperativeEEENS5_IJNSA_ILi128EEESG_SG_EEEaNS5_IJlSB_lEEEaSI_NS4_8TiledMMAINS4_8MMA_AtomIJNS4_4SM904GMMA27MMA_64x128x32_S32S8S8_SS_TNEEEENS4_6LayoutINS5_IJSC_SB_SB_EEENS5_IJSB_NSA_ILi0EEESR_EEEEENS5_IJNS4_10UnderscoreESU_SU_EEEEENS4_23SM90_TMA_LOAD_MULTICASTENS4_14ComposedLayoutINS4_7SwizzleILi3ELi4ELi3EEENS4_18smem_ptr_flag_bitsILi8EEENSP_INS5_IJNSA_ILi8EEESG_EEENS5_IJSG_SB_EEEEEEEvNS4_8identityENS4_13SM90_TMA_LOADES17_vS18_EENS_8epilogue10collective6detail29Sm90TmaWarpSpecializedAdapterINS1C_15DefaultEpilogueIaSI_SI_NS1B_6thread17LinearCombinationIaLi1EiiLNS1G_9ScaleType4KindE0ELNS_15FloatRoundStyleE2EaEENS1_15EpilogueDefaultEEEEEvvEEEEvNT_6ParamsE,"a",@progbits
	.sectionflags	@""
	.align	4
.nv.constant0._ZN7cutlass13device_kernelINS_4gemm6kernel13GemmUniversalIN4cute5tupleIJiiiiEEENS1_10collective13CollectiveMmaINS1_34MainloopSm90TmaGmmaWarpSpecializedILi7ENS5_IJNS4_1CILi1EEENSA_ILi2EEESB_EEENS1_35KernelTmaWarpSpecializedCooperativeEEENS5_IJNSA_ILi128EEESG_SG_EEEaNS5_IJlSB_lEEEaSI_NS4_8TiledMMAINS4_8MMA_AtomIJNS4_4SM904GMMA27MMA_64x128x32_S32S8S8_SS_TNEEEENS4_6LayoutINS5_IJSC_SB_SB_EEENS5_IJSB_NSA_ILi0EEESR_EEEEENS5_IJNS4_10UnderscoreESU_SU_EEEEENS4_23SM90_TMA_LOAD_MULTICASTENS4_14ComposedLayoutINS4_7SwizzleILi3ELi4ELi3EEENS4_18smem_ptr_flag_bitsILi8EEENSP_INS5_IJNSA_ILi8EEESG_EEENS5_IJSG_SB_EEEEEEEvNS4_8identityENS4_13SM90_TMA_LOADES17_vS18_EENS_8epilogue10collective6detail29Sm90TmaWarpSpecializedAdapterINS1C_15DefaultEpilogueIaSI_SI_NS1B_6thread17LinearCombinationIaLi1EiiLNS1G_9ScaleType4KindE0ELNS_15FloatRoundStyleE2EaEENS1_15EpilogueDefaultEEEEEvvEEEEvNT_6ParamsE:
	.zero		1664


//--------------------- SYMBOLS --------------------------

	.type		.nv.reservedSmem.offset0,@object
	.size		.nv.reservedSmem.offset0,0x4
	.type		__assertfail,@function
